//
// Generated by NVIDIA NVVM Compiler
//
// Compiler Build ID: CL-36424714
// Cuda compilation tools, release 13.0, V13.0.88
// Based on NVVM 20.0.0
//

.version 9.0
.target sm_100
.address_size 64

	// .globl	_Z21indicadores_kernel_2DPfPiS_iii

.visible .entry _Z21indicadores_kernel_2DPfPiS_iii(
	.param .u64 .ptr .align 1 _Z21indicadores_kernel_2DPfPiS_iii_param_0,
	.param .u64 .ptr .align 1 _Z21indicadores_kernel_2DPfPiS_iii_param_1,
	.param .u64 .ptr .align 1 _Z21indicadores_kernel_2DPfPiS_iii_param_2,
	.param .u32 _Z21indicadores_kernel_2DPfPiS_iii_param_3,
	.param .u32 _Z21indicadores_kernel_2DPfPiS_iii_param_4,
	.param .u32 _Z21indicadores_kernel_2DPfPiS_iii_param_5
)
{
	.reg .pred 	%p<160>;
	.reg .b32 	%r<194>;
	.reg .b32 	%f<809>;
	.reg .b64 	%rd<120>;

	ld.param.u64 	%rd27, [_Z21indicadores_kernel_2DPfPiS_iii_param_0];
	ld.param.u64 	%rd28, [_Z21indicadores_kernel_2DPfPiS_iii_param_1];
	ld.param.u64 	%rd29, [_Z21indicadores_kernel_2DPfPiS_iii_param_2];
	ld.param.u32 	%r106, [_Z21indicadores_kernel_2DPfPiS_iii_param_3];
	ld.param.u32 	%r104, [_Z21indicadores_kernel_2DPfPiS_iii_param_4];
	ld.param.u32 	%r105, [_Z21indicadores_kernel_2DPfPiS_iii_param_5];
	cvta.to.global.u64 	%rd1, %rd29;
	cvta.to.global.u64 	%rd2, %rd27;
	cvta.to.global.u64 	%rd30, %rd28;
	mov.u32 	%r107, %ctaid.x;
	mov.u32 	%r1, %tid.x;
	mul.lo.s32 	%r2, %r106, %r107;
	mul.wide.u32 	%rd31, %r107, 4;
	add.s64 	%rd32, %rd30, %rd31;
	ld.global.u32 	%r108, [%rd32];
	setp.ge.s32 	%p1, %r1, %r108;
	@%p1 bra 	$L__BB0_110;
	mul.wide.s32 	%rd33, %r2, 4;
	add.s64 	%rd3, %rd2, %rd33;
	mul.lo.s32 	%r109, %r2, %r104;
	mul.wide.s32 	%rd34, %r109, 4;
	add.s64 	%rd4, %rd1, %rd34;
	add.s32 	%r110, %r105, 1;
	cvt.rn.f32.s32 	%f183, %r110;
	mov.f32 	%f184, 0f40000000;
	div.rn.f32 	%f1, %f184, %f183;
	mov.f32 	%f185, 0f3F800000;
	sub.f32 	%f2, %f185, %f1;
	setp.ne.s32 	%p2, %r1, 0;
	@%p2 bra 	$L__BB0_3;
	ld.global.f32 	%f698, [%rd3];
	st.global.f32 	[%rd4], %f698;
	st.global.f32 	[%rd4+4], %f698;
	st.global.f32 	[%rd4+8], %f698;
	mov.b32 	%r155, 1112014848;
	st.global.u32 	[%rd4+12], %r155;
	st.global.u32 	[%rd4+16], %r155;
	bra.uni 	$L__BB0_110;
$L__BB0_3:
	setp.ge.s32 	%p3, %r1, %r105;
	@%p3 bra 	$L__BB0_52;
	ld.global.f32 	%f753, [%rd3];
	add.s32 	%r3, %r1, 1;
	and.b32  	%r4, %r3, 7;
	setp.lt.u32 	%p87, %r1, 7;
	mov.f32 	%f703, 0f00000000;
	mov.b32 	%r158, 0;
	mov.f32 	%f728, %f703;
	mov.f32 	%f702, %f703;
	@%p87 bra 	$L__BB0_9;
	and.b32  	%r158, %r3, 2040;
	mov.f32 	%f703, 0f00000000;
	mov.b32 	%r156, 0;
$L__BB0_6:
	.pragma "nounroll";
	mul.wide.u32 	%rd84, %r156, 4;
	add.s64 	%rd5, %rd3, %rd84;
	ld.global.f32 	%f7, [%rd5];
	setp.eq.s32 	%p88, %r156, 0;
	@%p88 bra 	$L__BB0_8;
	add.s32 	%r141, %r156, -1;
	mul.wide.u32 	%rd85, %r141, 4;
	add.s64 	%rd86, %rd3, %rd85;
	ld.global.f32 	%f473, [%rd86];
	sub.f32 	%f474, %f7, %f473;
	setp.gt.f32 	%p89, %f474, 0f00000000;
	add.f32 	%f475, %f702, %f474;
	sub.f32 	%f476, %f703, %f474;
	selp.f32 	%f702, %f475, %f702, %p89;
	selp.f32 	%f703, %f703, %f476, %p89;
$L__BB0_8:
	ld.global.f32 	%f477, [%rd5+4];
	add.f32 	%f478, %f728, %f7;
	add.f32 	%f479, %f478, %f477;
	sub.f32 	%f480, %f477, %f7;
	setp.gt.f32 	%p90, %f480, 0f00000000;
	add.f32 	%f481, %f702, %f480;
	sub.f32 	%f482, %f703, %f480;
	selp.f32 	%f483, %f481, %f702, %p90;
	selp.f32 	%f484, %f703, %f482, %p90;
	ld.global.f32 	%f485, [%rd5+8];
	add.f32 	%f486, %f479, %f485;
	sub.f32 	%f487, %f485, %f477;
	setp.gt.f32 	%p91, %f487, 0f00000000;
	add.f32 	%f488, %f483, %f487;
	sub.f32 	%f489, %f484, %f487;
	selp.f32 	%f490, %f488, %f483, %p91;
	selp.f32 	%f491, %f484, %f489, %p91;
	ld.global.f32 	%f492, [%rd5+12];
	add.f32 	%f493, %f486, %f492;
	sub.f32 	%f494, %f492, %f485;
	setp.gt.f32 	%p92, %f494, 0f00000000;
	add.f32 	%f495, %f490, %f494;
	sub.f32 	%f496, %f491, %f494;
	selp.f32 	%f497, %f495, %f490, %p92;
	selp.f32 	%f498, %f491, %f496, %p92;
	ld.global.f32 	%f499, [%rd5+16];
	add.f32 	%f500, %f493, %f499;
	sub.f32 	%f501, %f499, %f492;
	setp.gt.f32 	%p93, %f501, 0f00000000;
	add.f32 	%f502, %f497, %f501;
	sub.f32 	%f503, %f498, %f501;
	selp.f32 	%f504, %f502, %f497, %p93;
	selp.f32 	%f505, %f498, %f503, %p93;
	ld.global.f32 	%f506, [%rd5+20];
	add.f32 	%f507, %f500, %f506;
	sub.f32 	%f508, %f506, %f499;
	setp.gt.f32 	%p94, %f508, 0f00000000;
	add.f32 	%f509, %f504, %f508;
	sub.f32 	%f510, %f505, %f508;
	selp.f32 	%f511, %f509, %f504, %p94;
	selp.f32 	%f512, %f505, %f510, %p94;
	ld.global.f32 	%f513, [%rd5+24];
	add.f32 	%f514, %f507, %f513;
	sub.f32 	%f515, %f513, %f506;
	setp.gt.f32 	%p95, %f515, 0f00000000;
	add.f32 	%f516, %f511, %f515;
	sub.f32 	%f517, %f512, %f515;
	selp.f32 	%f518, %f516, %f511, %p95;
	selp.f32 	%f519, %f512, %f517, %p95;
	ld.global.f32 	%f520, [%rd5+28];
	add.f32 	%f728, %f514, %f520;
	sub.f32 	%f521, %f520, %f513;
	setp.gt.f32 	%p96, %f521, 0f00000000;
	add.f32 	%f522, %f518, %f521;
	sub.f32 	%f523, %f519, %f521;
	selp.f32 	%f702, %f522, %f518, %p96;
	selp.f32 	%f703, %f519, %f523, %p96;
	add.s32 	%r156, %r156, 8;
	setp.ne.s32 	%p97, %r156, %r158;
	@%p97 bra 	$L__BB0_6;
$L__BB0_9:
	setp.eq.s32 	%p98, %r4, 0;
	@%p98 bra 	$L__BB0_22;
	setp.lt.u32 	%p99, %r4, 4;
	@%p99 bra 	$L__BB0_14;
	mul.wide.u32 	%rd87, %r158, 4;
	add.s64 	%rd6, %rd3, %rd87;
	ld.global.f32 	%f21, [%rd6];
	setp.eq.s32 	%p100, %r158, 0;
	@%p100 bra 	$L__BB0_13;
	add.s32 	%r142, %r158, -1;
	mul.wide.u32 	%rd88, %r142, 4;
	add.s64 	%rd89, %rd3, %rd88;
	ld.global.f32 	%f525, [%rd89];
	sub.f32 	%f526, %f21, %f525;
	setp.gt.f32 	%p101, %f526, 0f00000000;
	add.f32 	%f527, %f702, %f526;
	sub.f32 	%f528, %f703, %f526;
	selp.f32 	%f702, %f527, %f702, %p101;
	selp.f32 	%f703, %f703, %f528, %p101;
$L__BB0_13:
	ld.global.f32 	%f529, [%rd6+4];
	add.f32 	%f530, %f728, %f21;
	add.f32 	%f531, %f530, %f529;
	sub.f32 	%f532, %f529, %f21;
	setp.gt.f32 	%p102, %f532, 0f00000000;
	add.f32 	%f533, %f702, %f532;
	sub.f32 	%f534, %f703, %f532;
	selp.f32 	%f535, %f533, %f702, %p102;
	selp.f32 	%f536, %f703, %f534, %p102;
	ld.global.f32 	%f537, [%rd6+8];
	add.f32 	%f538, %f531, %f537;
	sub.f32 	%f539, %f537, %f529;
	setp.gt.f32 	%p103, %f539, 0f00000000;
	add.f32 	%f540, %f535, %f539;
	sub.f32 	%f541, %f536, %f539;
	selp.f32 	%f542, %f540, %f535, %p103;
	selp.f32 	%f543, %f536, %f541, %p103;
	ld.global.f32 	%f544, [%rd6+12];
	add.f32 	%f728, %f538, %f544;
	sub.f32 	%f545, %f544, %f537;
	setp.gt.f32 	%p104, %f545, 0f00000000;
	add.f32 	%f546, %f542, %f545;
	sub.f32 	%f547, %f543, %f545;
	selp.f32 	%f702, %f546, %f542, %p104;
	selp.f32 	%f703, %f543, %f547, %p104;
	add.s32 	%r158, %r158, 4;
$L__BB0_14:
	and.b32  	%r143, %r3, 3;
	setp.eq.s32 	%p105, %r143, 0;
	@%p105 bra 	$L__BB0_22;
	setp.eq.s32 	%p106, %r143, 1;
	@%p106 bra 	$L__BB0_19;
	mul.wide.u32 	%rd90, %r158, 4;
	add.s64 	%rd7, %rd3, %rd90;
	ld.global.f32 	%f35, [%rd7];
	setp.eq.s32 	%p107, %r158, 0;
	@%p107 bra 	$L__BB0_18;
	add.s32 	%r144, %r158, -1;
	mul.wide.u32 	%rd91, %r144, 4;
	add.s64 	%rd92, %rd3, %rd91;
	ld.global.f32 	%f549, [%rd92];
	sub.f32 	%f550, %f35, %f549;
	setp.gt.f32 	%p108, %f550, 0f00000000;
	add.f32 	%f551, %f702, %f550;
	sub.f32 	%f552, %f703, %f550;
	selp.f32 	%f702, %f551, %f702, %p108;
	selp.f32 	%f703, %f703, %f552, %p108;
$L__BB0_18:
	ld.global.f32 	%f553, [%rd7+4];
	add.f32 	%f554, %f728, %f35;
	add.f32 	%f728, %f554, %f553;
	sub.f32 	%f555, %f553, %f35;
	setp.gt.f32 	%p109, %f555, 0f00000000;
	add.f32 	%f556, %f702, %f555;
	sub.f32 	%f557, %f703, %f555;
	selp.f32 	%f702, %f556, %f702, %p109;
	selp.f32 	%f703, %f703, %f557, %p109;
	add.s32 	%r158, %r158, 2;
$L__BB0_19:
	and.b32  	%r145, %r1, 1;
	setp.eq.b32 	%p110, %r145, 1;
	@%p110 bra 	$L__BB0_22;
	mul.wide.u32 	%rd93, %r158, 4;
	add.s64 	%rd94, %rd3, %rd93;
	ld.global.f32 	%f49, [%rd94];
	add.f32 	%f728, %f728, %f49;
	setp.eq.s32 	%p111, %r158, 0;
	@%p111 bra 	$L__BB0_22;
	add.s32 	%r146, %r158, -1;
	mul.wide.u32 	%rd95, %r146, 4;
	add.s64 	%rd96, %rd3, %rd95;
	ld.global.f32 	%f558, [%rd96];
	sub.f32 	%f559, %f49, %f558;
	setp.gt.f32 	%p112, %f559, 0f00000000;
	add.f32 	%f560, %f702, %f559;
	sub.f32 	%f561, %f703, %f559;
	selp.f32 	%f702, %f560, %f702, %p112;
	selp.f32 	%f703, %f703, %f561, %p112;
$L__BB0_22:
	setp.lt.u32 	%p113, %r1, 7;
	mul.wide.u32 	%rd97, %r1, 4;
	add.s64 	%rd98, %rd3, %rd97;
	ld.global.f32 	%f56, [%rd98];
	mov.b32 	%r162, 0;
	mov.f32 	%f743, %f56;
	mov.f32 	%f744, %f56;
	@%p113 bra 	$L__BB0_25;
	and.b32  	%r162, %r3, 2040;
	neg.s32 	%r160, %r162;
	add.s64 	%rd100, %rd33, %rd2;
	add.s64 	%rd117, %rd100, 16;
	mov.f32 	%f743, %f56;
	mov.f32 	%f744, %f56;
$L__BB0_24:
	.pragma "nounroll";
	ld.global.f32 	%f563, [%rd117+-16];
	setp.lt.f32 	%p114, %f563, %f744;
	selp.f32 	%f564, %f563, %f744, %p114;
	setp.gt.f32 	%p115, %f563, %f743;
	selp.f32 	%f565, %f563, %f743, %p115;
	ld.global.f32 	%f566, [%rd117+-12];
	setp.lt.f32 	%p116, %f566, %f564;
	selp.f32 	%f567, %f566, %f564, %p116;
	setp.gt.f32 	%p117, %f566, %f565;
	selp.f32 	%f568, %f566, %f565, %p117;
	ld.global.f32 	%f569, [%rd117+-8];
	setp.lt.f32 	%p118, %f569, %f567;
	selp.f32 	%f570, %f569, %f567, %p118;
	setp.gt.f32 	%p119, %f569, %f568;
	selp.f32 	%f571, %f569, %f568, %p119;
	ld.global.f32 	%f572, [%rd117+-4];
	setp.lt.f32 	%p120, %f572, %f570;
	selp.f32 	%f573, %f572, %f570, %p120;
	setp.gt.f32 	%p121, %f572, %f571;
	selp.f32 	%f574, %f572, %f571, %p121;
	ld.global.f32 	%f575, [%rd117];
	setp.lt.f32 	%p122, %f575, %f573;
	selp.f32 	%f576, %f575, %f573, %p122;
	setp.gt.f32 	%p123, %f575, %f574;
	selp.f32 	%f577, %f575, %f574, %p123;
	ld.global.f32 	%f578, [%rd117+4];
	setp.lt.f32 	%p124, %f578, %f576;
	selp.f32 	%f579, %f578, %f576, %p124;
	setp.gt.f32 	%p125, %f578, %f577;
	selp.f32 	%f580, %f578, %f577, %p125;
	ld.global.f32 	%f581, [%rd117+8];
	setp.lt.f32 	%p126, %f581, %f579;
	selp.f32 	%f582, %f581, %f579, %p126;
	setp.gt.f32 	%p127, %f581, %f580;
	selp.f32 	%f583, %f581, %f580, %p127;
	ld.global.f32 	%f584, [%rd117+12];
	setp.lt.f32 	%p128, %f584, %f582;
	selp.f32 	%f744, %f584, %f582, %p128;
	setp.gt.f32 	%p129, %f584, %f583;
	selp.f32 	%f743, %f584, %f583, %p129;
	add.s32 	%r160, %r160, 8;
	add.s64 	%rd117, %rd117, 32;
	setp.ne.s32 	%p130, %r160, 0;
	@%p130 bra 	$L__BB0_24;
$L__BB0_25:
	setp.eq.s32 	%p131, %r4, 0;
	@%p131 bra 	$L__BB0_34;
	setp.lt.u32 	%p132, %r4, 4;
	@%p132 bra 	$L__BB0_28;
	mul.wide.u32 	%rd101, %r162, 4;
	add.s64 	%rd102, %rd3, %rd101;
	ld.global.f32 	%f586, [%rd102];
	setp.lt.f32 	%p133, %f586, %f744;
	selp.f32 	%f587, %f586, %f744, %p133;
	setp.gt.f32 	%p134, %f586, %f743;
	selp.f32 	%f588, %f586, %f743, %p134;
	ld.global.f32 	%f589, [%rd102+4];
	setp.lt.f32 	%p135, %f589, %f587;
	selp.f32 	%f590, %f589, %f587, %p135;
	setp.gt.f32 	%p136, %f589, %f588;
	selp.f32 	%f591, %f589, %f588, %p136;
	ld.global.f32 	%f592, [%rd102+8];
	setp.lt.f32 	%p137, %f592, %f590;
	selp.f32 	%f593, %f592, %f590, %p137;
	setp.gt.f32 	%p138, %f592, %f591;
	selp.f32 	%f594, %f592, %f591, %p138;
	ld.global.f32 	%f595, [%rd102+12];
	setp.lt.f32 	%p139, %f595, %f593;
	selp.f32 	%f744, %f595, %f593, %p139;
	setp.gt.f32 	%p140, %f595, %f594;
	selp.f32 	%f743, %f595, %f594, %p140;
	add.s32 	%r162, %r162, 4;
$L__BB0_28:
	and.b32  	%r148, %r3, 3;
	setp.eq.s32 	%p141, %r148, 0;
	@%p141 bra 	$L__BB0_34;
	setp.eq.s32 	%p142, %r148, 1;
	@%p142 bra 	$L__BB0_31;
	mul.wide.u32 	%rd103, %r162, 4;
	add.s64 	%rd104, %rd3, %rd103;
	ld.global.f32 	%f597, [%rd104];
	setp.lt.f32 	%p143, %f597, %f744;
	selp.f32 	%f598, %f597, %f744, %p143;
	setp.gt.f32 	%p144, %f597, %f743;
	selp.f32 	%f599, %f597, %f743, %p144;
	ld.global.f32 	%f600, [%rd104+4];
	setp.lt.f32 	%p145, %f600, %f598;
	selp.f32 	%f744, %f600, %f598, %p145;
	setp.gt.f32 	%p146, %f600, %f599;
	selp.f32 	%f743, %f600, %f599, %p146;
	add.s32 	%r162, %r162, 2;
$L__BB0_31:
	and.b32  	%r149, %r1, 1;
	setp.eq.b32 	%p147, %r149, 1;
	@%p147 bra 	$L__BB0_34;
	mul.wide.u32 	%rd105, %r162, 4;
	add.s64 	%rd106, %rd3, %rd105;
	ld.global.f32 	%f77, [%rd106];
	setp.lt.f32 	%p148, %f77, %f744;
	selp.f32 	%f744, %f77, %f744, %p148;
	setp.leu.f32 	%p149, %f77, %f743;
	@%p149 bra 	$L__BB0_34;
	mov.f32 	%f743, %f77;
$L__BB0_34:
	mul.lo.s32 	%r151, %r104, %r1;
	mul.wide.s32 	%rd107, %r151, 4;
	add.s64 	%rd11, %rd4, %rd107;
	st.global.f32 	[%rd11], %f56;
	cvt.rn.f32.u32 	%f602, %r3;
	div.rn.f32 	%f603, %f728, %f602;
	st.global.f32 	[%rd11+4], %f603;
	add.s32 	%r152, %r1, -1;
	and.b32  	%r22, %r1, 15;
	setp.lt.u32 	%p150, %r152, 15;
	mov.b32 	%r167, 1;
	@%p150 bra 	$L__BB0_38;
	and.b32  	%r154, %r1, 1008;
	neg.s32 	%r165, %r154;
	add.s64 	%rd109, %rd33, %rd2;
	add.s64 	%rd118, %rd109, 32;
	mov.b32 	%r164, 0;
$L__BB0_36:
	.pragma "nounroll";
	ld.global.f32 	%f604, [%rd118+-28];
	mul.f32 	%f605, %f1, %f604;
	fma.rn.f32 	%f606, %f2, %f753, %f605;
	ld.global.f32 	%f607, [%rd118+-24];
	mul.f32 	%f608, %f1, %f607;
	fma.rn.f32 	%f609, %f2, %f606, %f608;
	ld.global.f32 	%f610, [%rd118+-20];
	mul.f32 	%f611, %f1, %f610;
	fma.rn.f32 	%f612, %f2, %f609, %f611;
	ld.global.f32 	%f613, [%rd118+-16];
	mul.f32 	%f614, %f1, %f613;
	fma.rn.f32 	%f615, %f2, %f612, %f614;
	ld.global.f32 	%f616, [%rd118+-12];
	mul.f32 	%f617, %f1, %f616;
	fma.rn.f32 	%f618, %f2, %f615, %f617;
	ld.global.f32 	%f619, [%rd118+-8];
	mul.f32 	%f620, %f1, %f619;
	fma.rn.f32 	%f621, %f2, %f618, %f620;
	ld.global.f32 	%f622, [%rd118+-4];
	mul.f32 	%f623, %f1, %f622;
	fma.rn.f32 	%f624, %f2, %f621, %f623;
	ld.global.f32 	%f625, [%rd118];
	mul.f32 	%f626, %f1, %f625;
	fma.rn.f32 	%f627, %f2, %f624, %f626;
	ld.global.f32 	%f628, [%rd118+4];
	mul.f32 	%f629, %f1, %f628;
	fma.rn.f32 	%f630, %f2, %f627, %f629;
	ld.global.f32 	%f631, [%rd118+8];
	mul.f32 	%f632, %f1, %f631;
	fma.rn.f32 	%f633, %f2, %f630, %f632;
	ld.global.f32 	%f634, [%rd118+12];
	mul.f32 	%f635, %f1, %f634;
	fma.rn.f32 	%f636, %f2, %f633, %f635;
	ld.global.f32 	%f637, [%rd118+16];
	mul.f32 	%f638, %f1, %f637;
	fma.rn.f32 	%f639, %f2, %f636, %f638;
	ld.global.f32 	%f640, [%rd118+20];
	mul.f32 	%f641, %f1, %f640;
	fma.rn.f32 	%f642, %f2, %f639, %f641;
	ld.global.f32 	%f643, [%rd118+24];
	mul.f32 	%f644, %f1, %f643;
	fma.rn.f32 	%f645, %f2, %f642, %f644;
	ld.global.f32 	%f646, [%rd118+28];
	mul.f32 	%f647, %f1, %f646;
	fma.rn.f32 	%f648, %f2, %f645, %f647;
	ld.global.f32 	%f649, [%rd118+32];
	mul.f32 	%f650, %f1, %f649;
	fma.rn.f32 	%f753, %f2, %f648, %f650;
	add.s32 	%r165, %r165, 16;
	add.s32 	%r164, %r164, 16;
	add.s64 	%rd118, %rd118, 64;
	setp.ne.s32 	%p151, %r165, 0;
	@%p151 bra 	$L__BB0_36;
	add.s32 	%r167, %r164, 1;
$L__BB0_38:
	setp.eq.s32 	%p152, %r22, 0;
	@%p152 bra 	$L__BB0_47;
	and.b32  	%r30, %r1, 7;
	setp.lt.u32 	%p153, %r22, 8;
	@%p153 bra 	$L__BB0_41;
	mul.wide.u32 	%rd110, %r167, 4;
	add.s64 	%rd111, %rd3, %rd110;
	ld.global.f32 	%f652, [%rd111];
	mul.f32 	%f653, %f1, %f652;
	fma.rn.f32 	%f654, %f2, %f753, %f653;
	ld.global.f32 	%f655, [%rd111+4];
	mul.f32 	%f656, %f1, %f655;
	fma.rn.f32 	%f657, %f2, %f654, %f656;
	ld.global.f32 	%f658, [%rd111+8];
	mul.f32 	%f659, %f1, %f658;
	fma.rn.f32 	%f660, %f2, %f657, %f659;
	ld.global.f32 	%f661, [%rd111+12];
	mul.f32 	%f662, %f1, %f661;
	fma.rn.f32 	%f663, %f2, %f660, %f662;
	ld.global.f32 	%f664, [%rd111+16];
	mul.f32 	%f665, %f1, %f664;
	fma.rn.f32 	%f666, %f2, %f663, %f665;
	ld.global.f32 	%f667, [%rd111+20];
	mul.f32 	%f668, %f1, %f667;
	fma.rn.f32 	%f669, %f2, %f666, %f668;
	ld.global.f32 	%f670, [%rd111+24];
	mul.f32 	%f671, %f1, %f670;
	fma.rn.f32 	%f672, %f2, %f669, %f671;
	ld.global.f32 	%f673, [%rd111+28];
	mul.f32 	%f674, %f1, %f673;
	fma.rn.f32 	%f753, %f2, %f672, %f674;
	add.s32 	%r167, %r167, 8;
$L__BB0_41:
	setp.eq.s32 	%p154, %r30, 0;
	@%p154 bra 	$L__BB0_47;
	and.b32  	%r33, %r1, 3;
	setp.lt.u32 	%p155, %r30, 4;
	@%p155 bra 	$L__BB0_44;
	mul.wide.u32 	%rd112, %r167, 4;
	add.s64 	%rd113, %rd3, %rd112;
	ld.global.f32 	%f676, [%rd113];
	mul.f32 	%f677, %f1, %f676;
	fma.rn.f32 	%f678, %f2, %f753, %f677;
	ld.global.f32 	%f679, [%rd113+4];
	mul.f32 	%f680, %f1, %f679;
	fma.rn.f32 	%f681, %f2, %f678, %f680;
	ld.global.f32 	%f682, [%rd113+8];
	mul.f32 	%f683, %f1, %f682;
	fma.rn.f32 	%f684, %f2, %f681, %f683;
	ld.global.f32 	%f685, [%rd113+12];
	mul.f32 	%f686, %f1, %f685;
	fma.rn.f32 	%f753, %f2, %f684, %f686;
	add.s32 	%r167, %r167, 4;
$L__BB0_44:
	setp.eq.s32 	%p156, %r33, 0;
	@%p156 bra 	$L__BB0_47;
	mul.wide.u32 	%rd115, %r167, 4;
	add.s64 	%rd116, %rd33, %rd115;
	add.s64 	%rd119, %rd2, %rd116;
	neg.s32 	%r169, %r33;
$L__BB0_46:
	.pragma "nounroll";
	ld.global.f32 	%f687, [%rd119];
	mul.f32 	%f688, %f1, %f687;
	fma.rn.f32 	%f753, %f2, %f753, %f688;
	add.s64 	%rd119, %rd119, 4;
	add.s32 	%r169, %r169, 1;
	setp.ne.s32 	%p157, %r169, 0;
	@%p157 bra 	$L__BB0_46;
$L__BB0_47:
	st.global.f32 	[%rd11+8], %f753;
	setp.eq.f32 	%p158, %f703, 0f00000000;
	mov.f32 	%f754, 0f42C80000;
	@%p158 bra 	$L__BB0_49;
	div.rn.f32 	%f690, %f702, %f703;
	add.f32 	%f691, %f690, 0f3F800000;
	mov.f32 	%f692, 0f42C80000;
	div.rn.f32 	%f693, %f692, %f691;
	sub.f32 	%f754, %f692, %f693;
$L__BB0_49:
	st.global.f32 	[%rd11+12], %f754;
	setp.eq.f32 	%p159, %f743, %f744;
	mov.f32 	%f755, 0f42480000;
	@%p159 bra 	$L__BB0_51;
	sub.f32 	%f695, %f56, %f744;
	mul.f32 	%f696, %f695, 0f42C80000;
	sub.f32 	%f697, %f743, %f744;
	div.rn.f32 	%f755, %f696, %f697;
$L__BB0_51:
	st.global.f32 	[%rd11+16], %f755;
	bra.uni 	$L__BB0_110;
$L__BB0_52:
	sub.s32 	%r191, %r1, %r105;
	setp.lt.s32 	%p4, %r105, 1;
	mov.f32 	%f764, 0f00000000;
	@%p4 bra 	$L__BB0_65;
	sub.s32 	%r111, %r1, %r105;
	add.s32 	%r112, %r111, 1;
	max.s32 	%r113, %r1, %r112;
	add.s32 	%r114, %r105, %r113;
	sub.s32 	%r40, %r114, %r1;
	and.b32  	%r41, %r40, 15;
	sub.s32 	%r115, %r1, %r114;
	setp.gt.u32 	%p5, %r115, -16;
	mov.f32 	%f764, 0f00000000;
	mov.u32 	%r172, %r191;
	@%p5 bra 	$L__BB0_56;
	and.b32  	%r116, %r40, -16;
	neg.s32 	%r170, %r116;
	add.s64 	%rd36, %rd33, %rd2;
	add.s64 	%rd18, %rd36, 32;
	mov.f32 	%f764, 0f00000000;
	mov.u32 	%r172, %r191;
$L__BB0_55:
	.pragma "nounroll";
	mul.wide.s32 	%rd37, %r172, 4;
	add.s64 	%rd38, %rd18, %rd37;
	ld.global.f32 	%f190, [%rd38+-28];
	add.f32 	%f191, %f764, %f190;
	ld.global.f32 	%f192, [%rd38+-24];
	add.f32 	%f193, %f191, %f192;
	ld.global.f32 	%f194, [%rd38+-20];
	add.f32 	%f195, %f193, %f194;
	ld.global.f32 	%f196, [%rd38+-16];
	add.f32 	%f197, %f195, %f196;
	ld.global.f32 	%f198, [%rd38+-12];
	add.f32 	%f199, %f197, %f198;
	ld.global.f32 	%f200, [%rd38+-8];
	add.f32 	%f201, %f199, %f200;
	ld.global.f32 	%f202, [%rd38+-4];
	add.f32 	%f203, %f201, %f202;
	ld.global.f32 	%f204, [%rd38];
	add.f32 	%f205, %f203, %f204;
	ld.global.f32 	%f206, [%rd38+4];
	add.f32 	%f207, %f205, %f206;
	ld.global.f32 	%f208, [%rd38+8];
	add.f32 	%f209, %f207, %f208;
	ld.global.f32 	%f210, [%rd38+12];
	add.f32 	%f211, %f209, %f210;
	ld.global.f32 	%f212, [%rd38+16];
	add.f32 	%f213, %f211, %f212;
	ld.global.f32 	%f214, [%rd38+20];
	add.f32 	%f215, %f213, %f214;
	ld.global.f32 	%f216, [%rd38+24];
	add.f32 	%f217, %f215, %f216;
	ld.global.f32 	%f218, [%rd38+28];
	add.f32 	%f219, %f217, %f218;
	add.s32 	%r172, %r172, 16;
	ld.global.f32 	%f220, [%rd38+32];
	add.f32 	%f764, %f219, %f220;
	add.s32 	%r170, %r170, 16;
	setp.ne.s32 	%p6, %r170, 0;
	@%p6 bra 	$L__BB0_55;
$L__BB0_56:
	setp.eq.s32 	%p7, %r41, 0;
	@%p7 bra 	$L__BB0_65;
	and.b32  	%r48, %r40, 7;
	setp.lt.u32 	%p8, %r41, 8;
	@%p8 bra 	$L__BB0_59;
	mul.wide.s32 	%rd39, %r172, 4;
	add.s64 	%rd40, %rd3, %rd39;
	ld.global.f32 	%f222, [%rd40+4];
	add.f32 	%f223, %f764, %f222;
	ld.global.f32 	%f224, [%rd40+8];
	add.f32 	%f225, %f223, %f224;
	ld.global.f32 	%f226, [%rd40+12];
	add.f32 	%f227, %f225, %f226;
	ld.global.f32 	%f228, [%rd40+16];
	add.f32 	%f229, %f227, %f228;
	ld.global.f32 	%f230, [%rd40+20];
	add.f32 	%f231, %f229, %f230;
	ld.global.f32 	%f232, [%rd40+24];
	add.f32 	%f233, %f231, %f232;
	ld.global.f32 	%f234, [%rd40+28];
	add.f32 	%f235, %f233, %f234;
	add.s32 	%r172, %r172, 8;
	ld.global.f32 	%f236, [%rd40+32];
	add.f32 	%f764, %f235, %f236;
$L__BB0_59:
	setp.eq.s32 	%p9, %r48, 0;
	@%p9 bra 	$L__BB0_65;
	and.b32  	%r51, %r40, 3;
	setp.lt.u32 	%p10, %r48, 4;
	@%p10 bra 	$L__BB0_62;
	mul.wide.s32 	%rd41, %r172, 4;
	add.s64 	%rd42, %rd3, %rd41;
	ld.global.f32 	%f238, [%rd42+4];
	add.f32 	%f239, %f764, %f238;
	ld.global.f32 	%f240, [%rd42+8];
	add.f32 	%f241, %f239, %f240;
	ld.global.f32 	%f242, [%rd42+12];
	add.f32 	%f243, %f241, %f242;
	add.s32 	%r172, %r172, 4;
	ld.global.f32 	%f244, [%rd42+16];
	add.f32 	%f764, %f243, %f244;
$L__BB0_62:
	setp.eq.s32 	%p11, %r51, 0;
	@%p11 bra 	$L__BB0_65;
	add.s64 	%rd44, %rd33, %rd2;
	add.s64 	%rd19, %rd44, 4;
	neg.s32 	%r175, %r51;
$L__BB0_64:
	.pragma "nounroll";
	mul.wide.s32 	%rd45, %r172, 4;
	add.s64 	%rd46, %rd19, %rd45;
	add.s32 	%r172, %r172, 1;
	ld.global.f32 	%f245, [%rd46];
	add.f32 	%f764, %f764, %f245;
	add.s32 	%r175, %r175, 1;
	setp.ne.s32 	%p12, %r175, 0;
	@%p12 bra 	$L__BB0_64;
$L__BB0_65:
	setp.lt.s32 	%p13, %r105, 1;
	add.s32 	%r117, %r1, -1;
	mul.wide.u32 	%rd47, %r117, 4;
	add.s64 	%rd48, %rd3, %rd47;
	ld.global.f32 	%f772, [%rd48];
	@%p13 bra 	$L__BB0_78;
	sub.s32 	%r118, %r1, %r105;
	add.s32 	%r119, %r118, 1;
	max.s32 	%r120, %r1, %r119;
	add.s32 	%r121, %r105, %r120;
	sub.s32 	%r59, %r121, %r1;
	and.b32  	%r60, %r59, 15;
	sub.s32 	%r122, %r1, %r121;
	setp.gt.u32 	%p14, %r122, -16;
	mov.u32 	%r183, %r191;
	@%p14 bra 	$L__BB0_69;
	and.b32  	%r123, %r59, -16;
	neg.s32 	%r182, %r123;
	add.s64 	%rd50, %rd33, %rd2;
	add.s64 	%rd20, %rd50, 32;
	mov.u32 	%r183, %r191;
$L__BB0_68:
	.pragma "nounroll";
	mul.wide.s32 	%rd51, %r183, 4;
	add.s64 	%rd52, %rd20, %rd51;
	ld.global.f32 	%f247, [%rd52+-28];
	mul.f32 	%f248, %f1, %f247;
	fma.rn.f32 	%f249, %f2, %f772, %f248;
	ld.global.f32 	%f250, [%rd52+-24];
	mul.f32 	%f251, %f1, %f250;
	fma.rn.f32 	%f252, %f2, %f249, %f251;
	ld.global.f32 	%f253, [%rd52+-20];
	mul.f32 	%f254, %f1, %f253;
	fma.rn.f32 	%f255, %f2, %f252, %f254;
	ld.global.f32 	%f256, [%rd52+-16];
	mul.f32 	%f257, %f1, %f256;
	fma.rn.f32 	%f258, %f2, %f255, %f257;
	ld.global.f32 	%f259, [%rd52+-12];
	mul.f32 	%f260, %f1, %f259;
	fma.rn.f32 	%f261, %f2, %f258, %f260;
	ld.global.f32 	%f262, [%rd52+-8];
	mul.f32 	%f263, %f1, %f262;
	fma.rn.f32 	%f264, %f2, %f261, %f263;
	ld.global.f32 	%f265, [%rd52+-4];
	mul.f32 	%f266, %f1, %f265;
	fma.rn.f32 	%f267, %f2, %f264, %f266;
	ld.global.f32 	%f268, [%rd52];
	mul.f32 	%f269, %f1, %f268;
	fma.rn.f32 	%f270, %f2, %f267, %f269;
	ld.global.f32 	%f271, [%rd52+4];
	mul.f32 	%f272, %f1, %f271;
	fma.rn.f32 	%f273, %f2, %f270, %f272;
	ld.global.f32 	%f274, [%rd52+8];
	mul.f32 	%f275, %f1, %f274;
	fma.rn.f32 	%f276, %f2, %f273, %f275;
	ld.global.f32 	%f277, [%rd52+12];
	mul.f32 	%f278, %f1, %f277;
	fma.rn.f32 	%f279, %f2, %f276, %f278;
	ld.global.f32 	%f280, [%rd52+16];
	mul.f32 	%f281, %f1, %f280;
	fma.rn.f32 	%f282, %f2, %f279, %f281;
	ld.global.f32 	%f283, [%rd52+20];
	mul.f32 	%f284, %f1, %f283;
	fma.rn.f32 	%f285, %f2, %f282, %f284;
	ld.global.f32 	%f286, [%rd52+24];
	mul.f32 	%f287, %f1, %f286;
	fma.rn.f32 	%f288, %f2, %f285, %f287;
	ld.global.f32 	%f289, [%rd52+28];
	mul.f32 	%f290, %f1, %f289;
	fma.rn.f32 	%f291, %f2, %f288, %f290;
	add.s32 	%r183, %r183, 16;
	ld.global.f32 	%f292, [%rd52+32];
	mul.f32 	%f293, %f1, %f292;
	fma.rn.f32 	%f772, %f2, %f291, %f293;
	add.s32 	%r182, %r182, 16;
	setp.eq.s32 	%p15, %r182, 0;
	@%p15 bra 	$L__BB0_69;
	bra.uni 	$L__BB0_68;
$L__BB0_69:
	setp.eq.s32 	%p16, %r60, 0;
	@%p16 bra 	$L__BB0_78;
	and.b32  	%r63, %r59, 7;
	setp.lt.u32 	%p17, %r60, 8;
	@%p17 bra 	$L__BB0_72;
	mul.wide.s32 	%rd53, %r183, 4;
	add.s64 	%rd54, %rd3, %rd53;
	ld.global.f32 	%f295, [%rd54+4];
	mul.f32 	%f296, %f1, %f295;
	fma.rn.f32 	%f297, %f2, %f772, %f296;
	ld.global.f32 	%f298, [%rd54+8];
	mul.f32 	%f299, %f1, %f298;
	fma.rn.f32 	%f300, %f2, %f297, %f299;
	ld.global.f32 	%f301, [%rd54+12];
	mul.f32 	%f302, %f1, %f301;
	fma.rn.f32 	%f303, %f2, %f300, %f302;
	ld.global.f32 	%f304, [%rd54+16];
	mul.f32 	%f305, %f1, %f304;
	fma.rn.f32 	%f306, %f2, %f303, %f305;
	ld.global.f32 	%f307, [%rd54+20];
	mul.f32 	%f308, %f1, %f307;
	fma.rn.f32 	%f309, %f2, %f306, %f308;
	ld.global.f32 	%f310, [%rd54+24];
	mul.f32 	%f311, %f1, %f310;
	fma.rn.f32 	%f312, %f2, %f309, %f311;
	ld.global.f32 	%f313, [%rd54+28];
	mul.f32 	%f314, %f1, %f313;
	fma.rn.f32 	%f315, %f2, %f312, %f314;
	add.s32 	%r183, %r183, 8;
	ld.global.f32 	%f316, [%rd54+32];
	mul.f32 	%f317, %f1, %f316;
	fma.rn.f32 	%f772, %f2, %f315, %f317;
$L__BB0_72:
	setp.eq.s32 	%p18, %r63, 0;
	@%p18 bra 	$L__BB0_78;
	and.b32  	%r66, %r59, 3;
	setp.lt.u32 	%p19, %r63, 4;
	@%p19 bra 	$L__BB0_75;
	mul.wide.s32 	%rd55, %r183, 4;
	add.s64 	%rd56, %rd3, %rd55;
	ld.global.f32 	%f319, [%rd56+4];
	mul.f32 	%f320, %f1, %f319;
	fma.rn.f32 	%f321, %f2, %f772, %f320;
	ld.global.f32 	%f322, [%rd56+8];
	mul.f32 	%f323, %f1, %f322;
	fma.rn.f32 	%f324, %f2, %f321, %f323;
	ld.global.f32 	%f325, [%rd56+12];
	mul.f32 	%f326, %f1, %f325;
	fma.rn.f32 	%f327, %f2, %f324, %f326;
	add.s32 	%r183, %r183, 4;
	ld.global.f32 	%f328, [%rd56+16];
	mul.f32 	%f329, %f1, %f328;
	fma.rn.f32 	%f772, %f2, %f327, %f329;
$L__BB0_75:
	setp.eq.s32 	%p20, %r66, 0;
	@%p20 bra 	$L__BB0_78;
	add.s64 	%rd58, %rd33, %rd2;
	add.s64 	%rd21, %rd58, 4;
	neg.s32 	%r180, %r66;
$L__BB0_77:
	.pragma "nounroll";
	mul.wide.s32 	%rd59, %r183, 4;
	add.s64 	%rd60, %rd21, %rd59;
	add.s32 	%r183, %r183, 1;
	ld.global.f32 	%f330, [%rd60];
	mul.f32 	%f331, %f1, %f330;
	fma.rn.f32 	%f772, %f2, %f772, %f331;
	add.s32 	%r180, %r180, 1;
	setp.ne.s32 	%p21, %r180, 0;
	@%p21 bra 	$L__BB0_77;
$L__BB0_78:
	setp.lt.s32 	%p22, %r105, 1;
	mul.wide.s32 	%rd61, %r191, 4;
	add.s64 	%rd22, %rd3, %rd61;
	mov.f32 	%f789, 0f00000000;
	mov.f32 	%f790, %f789;
	@%p22 bra 	$L__BB0_90;
	sub.s32 	%r124, %r1, %r105;
	add.s32 	%r125, %r124, 1;
	max.s32 	%r126, %r1, %r125;
	add.s32 	%r127, %r105, %r126;
	sub.s32 	%r74, %r127, %r1;
	and.b32  	%r75, %r74, 7;
	sub.s32 	%r128, %r1, %r127;
	setp.gt.u32 	%p23, %r128, -8;
	mov.f32 	%f790, 0f00000000;
	mov.u32 	%r186, %r191;
	mov.f32 	%f789, %f790;
	@%p23 bra 	$L__BB0_82;
	ld.global.f32 	%f774, [%rd22];
	and.b32  	%r129, %r74, -8;
	neg.s32 	%r184, %r129;
	add.s64 	%rd63, %rd33, %rd2;
	add.s64 	%rd23, %rd63, 16;
	mov.f32 	%f790, 0f00000000;
	mov.u32 	%r186, %r191;
$L__BB0_81:
	.pragma "nounroll";
	mul.wide.s32 	%rd64, %r186, 4;
	add.s64 	%rd65, %rd23, %rd64;
	ld.global.f32 	%f336, [%rd65+-12];
	sub.f32 	%f337, %f336, %f774;
	setp.gt.f32 	%p24, %f337, 0f00000000;
	add.f32 	%f338, %f789, %f337;
	sub.f32 	%f339, %f790, %f337;
	selp.f32 	%f340, %f338, %f789, %p24;
	selp.f32 	%f341, %f790, %f339, %p24;
	ld.global.f32 	%f342, [%rd65+-8];
	sub.f32 	%f343, %f342, %f336;
	setp.gt.f32 	%p25, %f343, 0f00000000;
	add.f32 	%f344, %f340, %f343;
	sub.f32 	%f345, %f341, %f343;
	selp.f32 	%f346, %f344, %f340, %p25;
	selp.f32 	%f347, %f341, %f345, %p25;
	ld.global.f32 	%f348, [%rd65+-4];
	sub.f32 	%f349, %f348, %f342;
	setp.gt.f32 	%p26, %f349, 0f00000000;
	add.f32 	%f350, %f346, %f349;
	sub.f32 	%f351, %f347, %f349;
	selp.f32 	%f352, %f350, %f346, %p26;
	selp.f32 	%f353, %f347, %f351, %p26;
	ld.global.f32 	%f354, [%rd65];
	sub.f32 	%f355, %f354, %f348;
	setp.gt.f32 	%p27, %f355, 0f00000000;
	add.f32 	%f356, %f352, %f355;
	sub.f32 	%f357, %f353, %f355;
	selp.f32 	%f358, %f356, %f352, %p27;
	selp.f32 	%f359, %f353, %f357, %p27;
	ld.global.f32 	%f360, [%rd65+4];
	sub.f32 	%f361, %f360, %f354;
	setp.gt.f32 	%p28, %f361, 0f00000000;
	add.f32 	%f362, %f358, %f361;
	sub.f32 	%f363, %f359, %f361;
	selp.f32 	%f364, %f362, %f358, %p28;
	selp.f32 	%f365, %f359, %f363, %p28;
	ld.global.f32 	%f366, [%rd65+8];
	sub.f32 	%f367, %f366, %f360;
	setp.gt.f32 	%p29, %f367, 0f00000000;
	add.f32 	%f368, %f364, %f367;
	sub.f32 	%f369, %f365, %f367;
	selp.f32 	%f370, %f368, %f364, %p29;
	selp.f32 	%f371, %f365, %f369, %p29;
	ld.global.f32 	%f372, [%rd65+12];
	sub.f32 	%f373, %f372, %f366;
	setp.gt.f32 	%p30, %f373, 0f00000000;
	add.f32 	%f374, %f370, %f373;
	sub.f32 	%f375, %f371, %f373;
	selp.f32 	%f376, %f374, %f370, %p30;
	selp.f32 	%f377, %f371, %f375, %p30;
	add.s32 	%r186, %r186, 8;
	ld.global.f32 	%f774, [%rd65+16];
	sub.f32 	%f378, %f774, %f372;
	setp.gt.f32 	%p31, %f378, 0f00000000;
	add.f32 	%f379, %f376, %f378;
	sub.f32 	%f380, %f377, %f378;
	selp.f32 	%f789, %f379, %f376, %p31;
	selp.f32 	%f790, %f377, %f380, %p31;
	add.s32 	%r184, %r184, 8;
	setp.ne.s32 	%p32, %r184, 0;
	@%p32 bra 	$L__BB0_81;
$L__BB0_82:
	setp.eq.s32 	%p33, %r75, 0;
	@%p33 bra 	$L__BB0_90;
	and.b32  	%r86, %r74, 3;
	setp.lt.u32 	%p34, %r75, 4;
	@%p34 bra 	$L__BB0_85;
	mul.wide.s32 	%rd66, %r186, 4;
	add.s64 	%rd67, %rd3, %rd66;
	ld.global.f32 	%f382, [%rd67+4];
	ld.global.f32 	%f383, [%rd67];
	sub.f32 	%f384, %f382, %f383;
	setp.gt.f32 	%p35, %f384, 0f00000000;
	add.f32 	%f385, %f789, %f384;
	sub.f32 	%f386, %f790, %f384;
	selp.f32 	%f387, %f385, %f789, %p35;
	selp.f32 	%f388, %f790, %f386, %p35;
	ld.global.f32 	%f389, [%rd67+8];
	sub.f32 	%f390, %f389, %f382;
	setp.gt.f32 	%p36, %f390, 0f00000000;
	add.f32 	%f391, %f387, %f390;
	sub.f32 	%f392, %f388, %f390;
	selp.f32 	%f393, %f391, %f387, %p36;
	selp.f32 	%f394, %f388, %f392, %p36;
	ld.global.f32 	%f395, [%rd67+12];
	sub.f32 	%f396, %f395, %f389;
	setp.gt.f32 	%p37, %f396, 0f00000000;
	add.f32 	%f397, %f393, %f396;
	sub.f32 	%f398, %f394, %f396;
	selp.f32 	%f399, %f397, %f393, %p37;
	selp.f32 	%f400, %f394, %f398, %p37;
	add.s32 	%r186, %r186, 4;
	ld.global.f32 	%f401, [%rd67+16];
	sub.f32 	%f402, %f401, %f395;
	setp.gt.f32 	%p38, %f402, 0f00000000;
	add.f32 	%f403, %f399, %f402;
	sub.f32 	%f404, %f400, %f402;
	selp.f32 	%f789, %f403, %f399, %p38;
	selp.f32 	%f790, %f400, %f404, %p38;
$L__BB0_85:
	setp.eq.s32 	%p39, %r86, 0;
	@%p39 bra 	$L__BB0_90;
	setp.eq.s32 	%p40, %r86, 1;
	@%p40 bra 	$L__BB0_88;
	mul.wide.s32 	%rd68, %r186, 4;
	add.s64 	%rd69, %rd3, %rd68;
	ld.global.f32 	%f406, [%rd69+4];
	ld.global.f32 	%f407, [%rd69];
	sub.f32 	%f408, %f406, %f407;
	setp.gt.f32 	%p41, %f408, 0f00000000;
	add.f32 	%f409, %f789, %f408;
	sub.f32 	%f410, %f790, %f408;
	selp.f32 	%f411, %f409, %f789, %p41;
	selp.f32 	%f412, %f790, %f410, %p41;
	add.s32 	%r186, %r186, 2;
	ld.global.f32 	%f413, [%rd69+8];
	sub.f32 	%f414, %f413, %f406;
	setp.gt.f32 	%p42, %f414, 0f00000000;
	add.f32 	%f415, %f411, %f414;
	sub.f32 	%f416, %f412, %f414;
	selp.f32 	%f789, %f415, %f411, %p42;
	selp.f32 	%f790, %f412, %f416, %p42;
$L__BB0_88:
	and.b32  	%r130, %r74, 1;
	setp.eq.b32 	%p43, %r130, 1;
	not.pred 	%p44, %p43;
	@%p44 bra 	$L__BB0_90;
	mul.wide.s32 	%rd70, %r186, 4;
	add.s64 	%rd71, %rd3, %rd70;
	ld.global.f32 	%f417, [%rd71+4];
	ld.global.f32 	%f418, [%rd71];
	sub.f32 	%f419, %f417, %f418;
	setp.gt.f32 	%p45, %f419, 0f00000000;
	add.f32 	%f420, %f789, %f419;
	sub.f32 	%f421, %f790, %f419;
	selp.f32 	%f789, %f420, %f789, %p45;
	selp.f32 	%f790, %f790, %f421, %p45;
$L__BB0_90:
	setp.lt.s32 	%p46, %r105, 1;
	ld.global.f32 	%f805, [%rd22+4];
	mov.f32 	%f806, %f805;
	@%p46 bra 	$L__BB0_105;
	sub.s32 	%r131, %r1, %r105;
	add.s32 	%r132, %r131, 1;
	max.s32 	%r133, %r1, %r132;
	add.s32 	%r134, %r105, %r133;
	sub.s32 	%r91, %r134, %r1;
	and.b32  	%r92, %r91, 7;
	sub.s32 	%r135, %r1, %r134;
	setp.gt.u32 	%p47, %r135, -8;
	mov.f32 	%f806, %f805;
	@%p47 bra 	$L__BB0_94;
	and.b32  	%r136, %r91, -8;
	neg.s32 	%r189, %r136;
	add.s64 	%rd73, %rd33, %rd2;
	add.s64 	%rd24, %rd73, 16;
	mov.f32 	%f806, %f805;
$L__BB0_93:
	.pragma "nounroll";
	mul.wide.s32 	%rd74, %r191, 4;
	add.s64 	%rd75, %rd24, %rd74;
	ld.global.f32 	%f423, [%rd75+-12];
	setp.gt.f32 	%p48, %f423, %f805;
	selp.f32 	%f424, %f423, %f805, %p48;
	setp.lt.f32 	%p49, %f423, %f806;
	selp.f32 	%f425, %f423, %f806, %p49;
	ld.global.f32 	%f426, [%rd75+-8];
	setp.gt.f32 	%p50, %f426, %f424;
	selp.f32 	%f427, %f426, %f424, %p50;
	setp.lt.f32 	%p51, %f426, %f425;
	selp.f32 	%f428, %f426, %f425, %p51;
	ld.global.f32 	%f429, [%rd75+-4];
	setp.gt.f32 	%p52, %f429, %f427;
	selp.f32 	%f430, %f429, %f427, %p52;
	setp.lt.f32 	%p53, %f429, %f428;
	selp.f32 	%f431, %f429, %f428, %p53;
	ld.global.f32 	%f432, [%rd75];
	setp.gt.f32 	%p54, %f432, %f430;
	selp.f32 	%f433, %f432, %f430, %p54;
	setp.lt.f32 	%p55, %f432, %f431;
	selp.f32 	%f434, %f432, %f431, %p55;
	ld.global.f32 	%f435, [%rd75+4];
	setp.gt.f32 	%p56, %f435, %f433;
	selp.f32 	%f436, %f435, %f433, %p56;
	setp.lt.f32 	%p57, %f435, %f434;
	selp.f32 	%f437, %f435, %f434, %p57;
	ld.global.f32 	%f438, [%rd75+8];
	setp.gt.f32 	%p58, %f438, %f436;
	selp.f32 	%f439, %f438, %f436, %p58;
	setp.lt.f32 	%p59, %f438, %f437;
	selp.f32 	%f440, %f438, %f437, %p59;
	ld.global.f32 	%f441, [%rd75+12];
	setp.gt.f32 	%p60, %f441, %f439;
	selp.f32 	%f442, %f441, %f439, %p60;
	setp.lt.f32 	%p61, %f441, %f440;
	selp.f32 	%f443, %f441, %f440, %p61;
	add.s32 	%r191, %r191, 8;
	ld.global.f32 	%f444, [%rd75+16];
	setp.gt.f32 	%p62, %f444, %f442;
	selp.f32 	%f805, %f444, %f442, %p62;
	setp.lt.f32 	%p63, %f444, %f443;
	selp.f32 	%f806, %f444, %f443, %p63;
	add.s32 	%r189, %r189, 8;
	setp.ne.s32 	%p64, %r189, 0;
	@%p64 bra 	$L__BB0_93;
$L__BB0_94:
	setp.eq.s32 	%p65, %r92, 0;
	@%p65 bra 	$L__BB0_105;
	and.b32  	%r99, %r91, 3;
	setp.lt.u32 	%p66, %r92, 4;
	@%p66 bra 	$L__BB0_98;
	mul.wide.s32 	%rd76, %r191, 4;
	add.s64 	%rd77, %rd3, %rd76;
	ld.global.f32 	%f446, [%rd77+4];
	setp.gt.f32 	%p67, %f446, %f805;
	selp.f32 	%f447, %f446, %f805, %p67;
	setp.lt.f32 	%p68, %f446, %f806;
	selp.f32 	%f448, %f446, %f806, %p68;
	ld.global.f32 	%f449, [%rd77+8];
	setp.gt.f32 	%p69, %f449, %f447;
	selp.f32 	%f450, %f449, %f447, %p69;
	setp.lt.f32 	%p70, %f449, %f448;
	selp.f32 	%f451, %f449, %f448, %p70;
	ld.global.f32 	%f452, [%rd77+12];
	setp.gt.f32 	%p71, %f452, %f450;
	selp.f32 	%f453, %f452, %f450, %p71;
	setp.lt.f32 	%p72, %f452, %f451;
	selp.f32 	%f806, %f452, %f451, %p72;
	add.s32 	%r191, %r191, 4;
	ld.global.f32 	%f162, [%rd77+16];
	setp.gt.f32 	%p73, %f162, %f453;
	selp.f32 	%f805, %f162, %f453, %p73;
	setp.geu.f32 	%p74, %f162, %f806;
	@%p74 bra 	$L__BB0_98;
	mov.f32 	%f806, %f162;
$L__BB0_98:
	setp.eq.s32 	%p75, %r99, 0;
	@%p75 bra 	$L__BB0_105;
	setp.eq.s32 	%p76, %r99, 1;
	@%p76 bra 	$L__BB0_102;
	mul.wide.s32 	%rd78, %r191, 4;
	add.s64 	%rd79, %rd3, %rd78;
	ld.global.f32 	%f455, [%rd79+4];
	setp.gt.f32 	%p77, %f455, %f805;
	selp.f32 	%f456, %f455, %f805, %p77;
	setp.lt.f32 	%p78, %f455, %f806;
	selp.f32 	%f806, %f455, %f806, %p78;
	add.s32 	%r191, %r191, 2;
	ld.global.f32 	%f169, [%rd79+8];
	setp.gt.f32 	%p79, %f169, %f456;
	selp.f32 	%f805, %f169, %f456, %p79;
	setp.geu.f32 	%p80, %f169, %f806;
	@%p80 bra 	$L__BB0_102;
	mov.f32 	%f806, %f169;
$L__BB0_102:
	and.b32  	%r137, %r91, 1;
	setp.eq.b32 	%p81, %r137, 1;
	not.pred 	%p82, %p81;
	@%p82 bra 	$L__BB0_105;
	mul.wide.s32 	%rd80, %r191, 4;
	add.s64 	%rd81, %rd3, %rd80;
	ld.global.f32 	%f175, [%rd81+4];
	setp.gt.f32 	%p83, %f175, %f805;
	selp.f32 	%f805, %f175, %f805, %p83;
	setp.geu.f32 	%p84, %f175, %f806;
	@%p84 bra 	$L__BB0_105;
	mov.f32 	%f806, %f175;
$L__BB0_105:
	mul.wide.u32 	%rd82, %r1, 4;
	add.s64 	%rd25, %rd3, %rd82;
	ld.global.f32 	%f458, [%rd25];
	mul.lo.s32 	%r138, %r104, %r1;
	mul.wide.s32 	%rd83, %r138, 4;
	add.s64 	%rd26, %rd4, %rd83;
	st.global.f32 	[%rd26], %f458;
	cvt.rn.f32.s32 	%f459, %r105;
	div.rn.f32 	%f460, %f764, %f459;
	st.global.f32 	[%rd26+4], %f460;
	st.global.f32 	[%rd26+8], %f772;
	setp.eq.f32 	%p85, %f790, 0f00000000;
	mov.f32 	%f807, 0f42C80000;
	@%p85 bra 	$L__BB0_107;
	div.rn.f32 	%f461, %f789, %f790;
	add.f32 	%f462, %f461, 0f3F800000;
	mov.f32 	%f463, 0f42C80000;
	div.rn.f32 	%f464, %f463, %f462;
	sub.f32 	%f807, %f463, %f464;
$L__BB0_107:
	st.global.f32 	[%rd26+12], %f807;
	setp.eq.f32 	%p86, %f805, %f806;
	mov.f32 	%f808, 0f42480000;
	@%p86 bra 	$L__BB0_109;
	ld.global.f32 	%f466, [%rd25];
	sub.f32 	%f467, %f466, %f806;
	mul.f32 	%f468, %f467, 0f42C80000;
	sub.f32 	%f469, %f805, %f806;
	div.rn.f32 	%f808, %f468, %f469;
$L__BB0_109:
	st.global.f32 	[%rd26+16], %f808;
$L__BB0_110:
	ret;

}


// ===== COMPILED SASS (sm_100) =====

	.target	sm_100

	.elftype	@"ET_EXEC"


//--------------------- .note.nv.tkinfo           --------------------------
	.section	.note.nv.tkinfo,"",@"SHT_NOTE"
	.sectionflags	@"SHF_NOTE_NV_TKINFO"
	.tkinfo
        /*0018*/ 	.word	0x00000002
        /*0030*/ 	.string	""
        /*0030*/ 	.string	"ptxas"
        /*0030*/ 	.string	"Cuda compilation tools, release 13.0, V13.0.88"
        /*0030*/ 	.string	"Build cuda_13.0.r13.0/compiler.36424714_0"
        /*0030*/ 	.string	"-arch sm_100 -m 64 "



//--------------------- .note.nv.cuinfo           --------------------------
	.section	.note.nv.cuinfo,"",@"SHT_NOTE"
	.sectionflags	@"SHF_NOTE_NV_CUINFO"
        /*0018*/ 	.short	0x0002
        /*001a*/ 	.short	0x0064
        /*001c*/ 	.short	0x0082
	.zero		2


//--------------------- .nv.info                  --------------------------
	.section	.nv.info,"",@"SHT_CUDA_INFO"
	.align	4


	//----- nvinfo : EIATTR_REGCOUNT
	.align		4
        /*0000*/ 	.byte	0x04, 0x2f
        /*0002*/ 	.short	(.L_1 - .L_0)
	.align		4
.L_0:
        /*0004*/ 	.word	index@(_Z21indicadores_kernel_2DPfPiS_iii)
        /*0008*/ 	.word	0x00000020


	//----- nvinfo : EIATTR_FRAME_SIZE
	.align		4
.L_1:
        /*000c*/ 	.byte	0x04, 0x11
        /*000e*/ 	.short	(.L_3 - .L_2)
	.align		4
.L_2:
        /*0010*/ 	.word	index@($__internal_0_$__cuda_sm3x_div_rn_noftz_f32_slowpath)
        /*0014*/ 	.word	0x00000000


	//----- nvinfo : EIATTR_FRAME_SIZE
	.align		4
.L_3:
        /*0018*/ 	.byte	0x04, 0x11
        /*001a*/ 	.short	(.L_5 - .L_4)
	.align		4
.L_4:
        /*001c*/ 	.word	index@(_Z21indicadores_kernel_2DPfPiS_iii)
        /*0020*/ 	.word	0x00000000


	//----- nvinfo : EIATTR_MIN_STACK_SIZE
	.align		4
.L_5:
        /*0024*/ 	.byte	0x04, 0x12
        /*0026*/ 	.short	(.L_7 - .L_6)
	.align		4
.L_6:
        /*0028*/ 	.word	index@(_Z21indicadores_kernel_2DPfPiS_iii)
        /*002c*/ 	.word	0x00000000
.L_7:


//--------------------- .nv.compat                --------------------------
	.section	.nv.compat,"",@"SHT_CUDA_COMPAT_INFO"
	.align	4
        /*0000*/ 	.byte	0x02, 0x09, 0x00, 0x00, 0x02, 0x02, 0x01, 0x00, 0x02, 0x05, 0x05, 0x00, 0x03, 0x07, 0x01, 0x01
        /*0010*/ 	.byte	0x02, 0x03, 0x00, 0x00, 0x02, 0x06, 0x01, 0x00, 0x04, 0x0b, 0x08, 0x00, 0x01, 0x00, 0x00, 0x00
        /*0020*/ 	.byte	0x00, 0x00, 0x00, 0x00


//--------------------- .nv.info._Z21indicadores_kernel_2DPfPiS_iii --------------------------
	.section	.nv.info._Z21indicadores_kernel_2DPfPiS_iii,"",@"SHT_CUDA_INFO"
	.sectionflags	@""
	.align	4


	//----- nvinfo : EIATTR_CUDA_API_VERSION
	.align		4
        /*0000*/ 	.byte	0x04, 0x37
        /*0002*/ 	.short	(.L_9 - .L_8)
.L_8:
        /*0004*/ 	.word	0x00000082


	//----- nvinfo : EIATTR_KPARAM_INFO
	.align		4
.L_9:
        /*0008*/ 	.byte	0x04, 0x17
        /*000a*/ 	.short	(.L_11 - .L_10)
.L_10:
        /*000c*/ 	.word	0x00000000
        /*0010*/ 	.short	0x0005
        /*0012*/ 	.short	0x0020
        /*0014*/ 	.byte	0x00, 0xf0, 0x11, 0x00


	//----- nvinfo : EIATTR_KPARAM_INFO
	.align		4
.L_11:
        /*0018*/ 	.byte	0x04, 0x17
        /*001a*/ 	.short	(.L_13 - .L_12)
.L_12:
        /*001c*/ 	.word	0x00000000
        /*0020*/ 	.short	0x0004
        /*0022*/ 	.short	0x001c
        /*0024*/ 	.byte	0x00, 0xf0, 0x11, 0x00


	//----- nvinfo : EIATTR_KPARAM_INFO
	.align		4
.L_13:
        /*0028*/ 	.byte	0x04, 0x17
        /*002a*/ 	.short	(.L_15 - .L_14)
.L_14:
        /*002c*/ 	.word	0x00000000
        /*0030*/ 	.short	0x0003
        /*0032*/ 	.short	0x0018
        /*0034*/ 	.byte	0x00, 0xf0, 0x11, 0x00


	//----- nvinfo : EIATTR_KPARAM_INFO
	.align		4
.L_15:
        /*0038*/ 	.byte	0x04, 0x17
        /*003a*/ 	.short	(.L_17 - .L_16)
.L_16:
        /*003c*/ 	.word	0x00000000
        /*0040*/ 	.short	0x0002
        /*0042*/ 	.short	0x0010
        /*0044*/ 	.byte	0x00, 0xf5, 0x21, 0x00


	//----- nvinfo : EIATTR_KPARAM_INFO
	.align		4
.L_17:
        /*0048*/ 	.byte	0x04, 0x17
        /*004a*/ 	.short	(.L_19 - .L_18)
.L_18:
        /*004c*/ 	.word	0x00000000
        /*0050*/ 	.short	0x0001
        /*0052*/ 	.short	0x0008
        /*0054*/ 	.byte	0x00, 0xf5, 0x21, 0x00


	//----- nvinfo : EIATTR_KPARAM_INFO
	.align		4
.L_19:
        /*0058*/ 	.byte	0x04, 0x17
        /*005a*/ 	.short	(.L_21 - .L_20)
.L_20:
        /*005c*/ 	.word	0x00000000
        /*0060*/ 	.short	0x0000
        /*0062*/ 	.short	0x0000
        /*0064*/ 	.byte	0x00, 0xf5, 0x21, 0x00


	//----- nvinfo : EIATTR_SPARSE_MMA_MASK
	.align		4
.L_21:
        /*0068*/ 	.byte	0x03, 0x50
        /*006a*/ 	.short	0x0000


	//----- nvinfo : EIATTR_MAXREG_COUNT
	.align		4
        /*006c*/ 	.byte	0x03, 0x1b
        /*006e*/ 	.short	0x00ff


	//----- nvinfo : EIATTR_MERCURY_ISA_VERSION
	.align		4
        /*0070*/ 	.byte	0x03, 0x5f
        /*0072*/ 	.short	0x0101


	//----- nvinfo : EIATTR_VRC_CTA_INIT_COUNT
	.align		4
        /*0074*/ 	.byte	0x02, 0x4a
	.zero		1
	.zero		1


	//----- nvinfo : EIATTR_EXIT_INSTR_OFFSETS
	.align		4
        /*0078*/ 	.byte	0x04, 0x1c
        /*007a*/ 	.short	(.L_23 - .L_22)


	//   ....[0]....
.L_22:
        /*007c*/ 	.word	0x000000a0


	//   ....[1]....
        /*0080*/ 	.word	0x000002e0


	//   ....[2]....
        /*0084*/ 	.word	0x00002200


	//   ....[3]....
        /*0088*/ 	.word	0x000047f0


	//----- nvinfo : EIATTR_CRS_STACK_SIZE
	.align		4
.L_23:
        /*008c*/ 	.byte	0x04, 0x1e
        /*008e*/ 	.short	(.L_25 - .L_24)
.L_24:
        /*0090*/ 	.word	0x00000000


	//----- nvinfo : EIATTR_CBANK_PARAM_SIZE
	.align		4
.L_25:
        /*0094*/ 	.byte	0x03, 0x19
        /*0096*/ 	.short	0x0024


	//----- nvinfo : EIATTR_PARAM_CBANK
	.align		4
        /*0098*/ 	.byte	0x04, 0x0a
        /*009a*/ 	.short	(.L_27 - .L_26)
	.align		4
.L_26:
        /*009c*/ 	.word	index@(.nv.constant0._Z21indicadores_kernel_2DPfPiS_iii)
        /*00a0*/ 	.short	0x0380
        /*00a2*/ 	.short	0x0024


	//----- nvinfo : EIATTR_SW_WAR
	.align		4
.L_27:
        /*00a4*/ 	.byte	0x04, 0x36
        /*00a6*/ 	.short	(.L_29 - .L_28)
.L_28:
        /*00a8*/ 	.word	0x00000008
.L_29:


//--------------------- .nv.callgraph             --------------------------
	.section	.nv.callgraph,"",@"SHT_CUDA_CALLGRAPH"
	.align	4
	.sectionentsize	8
	.align		4
        /*0000*/ 	.word	0x00000000
	.align		4
        /*0004*/ 	.word	0xffffffff
	.align		4
        /*0008*/ 	.word	0x00000000
	.align		4
        /*000c*/ 	.word	0xfffffffe
	.align		4
        /*0010*/ 	.word	0x00000000
	.align		4
        /*0014*/ 	.word	0xfffffffd
	.align		4
        /*0018*/ 	.word	0x00000000
	.align		4
        /*001c*/ 	.word	0xfffffffc


//--------------------- .text._Z21indicadores_kernel_2DPfPiS_iii --------------------------
	.section	.text._Z21indicadores_kernel_2DPfPiS_iii,"ax",@progbits
	.align	128
        .global         _Z21indicadores_kernel_2DPfPiS_iii
        .type           _Z21indicadores_kernel_2DPfPiS_iii,@function
        .size           _Z21indicadores_kernel_2DPfPiS_iii,(.L_x_102 - _Z21indicadores_kernel_2DPfPiS_iii)
        .other          _Z21indicadores_kernel_2DPfPiS_iii,@"STO_CUDA_ENTRY STV_DEFAULT"
_Z21indicadores_kernel_2DPfPiS_iii:
.text._Z21indicadores_kernel_2DPfPiS_iii:
[----:B------:R-:W-:Y:S01]  /*0000*/  LDC R1, c[0x0][0x37c] ;  /* 0x0000df00ff017b82 */ /* 0x000fe20000000800 */
[----:B------:R-:W0:Y:S07]  /*0010*/  S2R R5, SR_CTAID.X ;  /* 0x0000000000057919 */ /* 0x000e2e0000002500 */
[----:B------:R-:W0:Y:S01]  /*0020*/  LDC.64 R2, c[0x0][0x388] ;  /* 0x0000e200ff027b82 */ /* 0x000e220000000a00 */
[----:B------:R-:W1:Y:S01]  /*0030*/  LDCU.64 UR6, c[0x0][0x358] ;  /* 0x00006b00ff0677ac */ /* 0x000e620008000a00 */
[----:B------:R-:W2:Y:S01]  /*0040*/  S2R R4, SR_TID.X ;  /* 0x0000000000047919 */ /* 0x000ea20000002100 */
[----:B------:R-:W3:Y:S01]  /*0050*/  LDCU UR4, c[0x0][0x398] ;  /* 0x00007300ff0477ac */ /* 0x000ee20008000800 */
[----:B0-----:R-:W-:-:S06]  /*0060*/  IMAD.WIDE.U32 R2, R5, 0x4, R2 ;  /* 0x0000000405027825 */ /* 0x001fcc00078e0002 */
[----:B-1----:R-:W2:Y:S01]  /*0070*/  LDG.E R3, desc[UR6][R2.64] ;  /* 0x0000000602037981 */ /* 0x002ea2000c1e1900 */
[----:B---3--:R-:W-:Y:S01]  /*0080*/  IMAD R0, R5, UR4, RZ ;  /* 0x0000000405007c24 */ /* 0x008fe2000f8e02ff */
[----:B--2---:R-:W-:-:S13]  /*0090*/  ISETP.GE.AND P0, PT, R4, R3, PT ;  /* 0x000000030400720c */ /* 0x004fda0003f06270 */
[----:B------:R-:W-:Y:S05]  /*00a0*/  @P0 EXIT ;  /* 0x000000000000094d */ /* 0x000fea0003800000 */
[----:B------:R-:W0:Y:S01]  /*00b0*/  LDCU UR4, c[0x0][0x3a0] ;  /* 0x00007400ff0477ac */ /* 0x000e220008000800 */
[----:B------:R-:W1:Y:S01]  /*00c0*/  LDC.64 R12, c[0x0][0x390] ;  /* 0x0000e400ff0c7b82 */ /* 0x000e620000000a00 */
[C---:B------:R-:W-:Y:S01]  /*00d0*/  IMAD.WIDE R16, R0.reuse, 0x4, RZ ;  /* 0x0000000400107825 */ /* 0x040fe200078e02ff */
[----:B------:R-:W-:Y:S01]  /*00e0*/  UMOV UR9, 0x40000000 ;  /* 0x4000000000097882 */ /* 0x000fe20000000000 */
[----:B------:R-:W2:Y:S01]  /*00f0*/  LDCU UR8, c[0x0][0x39c] ;  /* 0x00007380ff0877ac */ /* 0x000ea20008000800 */
[----:B------:R-:W-:Y:S01]  /*0100*/  MOV R9, UR9 ;  /* 0x0000000900097c02 */ /* 0x000fe20008000f00 */
[----:B0-----:R-:W-:Y:S01]  /*0110*/  UIADD3 UR4, UPT, UPT, UR4, 0x1, URZ ;  /* 0x0000000104047890 */ /* 0x001fe2000fffe0ff */
[----:B--2---:R-:W-:-:S05]  /*0120*/  IMAD R3, R0, UR8, RZ ;  /* 0x0000000800037c24 */ /* 0x004fca000f8e02ff */
[----:B------:R-:W-:Y:S01]  /*0130*/  I2FP.F32.S32 R2, UR4 ;  /* 0x0000000400027c45 */ /* 0x000fe20008201400 */
[----:B-1----:R-:W-:-:S03]  /*0140*/  IMAD.WIDE R12, R3, 0x4, R12 ;  /* 0x00000004030c7825 */ /* 0x002fc600078e020c */
[----:B------:R-:W0:Y:S01]  /*0150*/  MUFU.RCP R5, R2 ;  /* 0x0000000200057308 */ /* 0x000e220000001000 */
[----:B------:R-:W1:Y:S07]  /*0160*/  LDCU.64 UR4, c[0x0][0x380] ;  /* 0x00007000ff0477ac */ /* 0x000e6e0008000a00 */
[----:B------:R-:W2:Y:S01]  /*0170*/  FCHK P0, R9, R2 ;  /* 0x0000000209007302 */ /* 0x000ea20000000000 */
[----:B0-----:R-:W-:Y:S01]  /*0180*/  FFMA R6, -R2, R5, 1 ;  /* 0x3f80000002067423 */ /* 0x001fe20000000105 */
[----:B-1----:R-:W-:-:S03]  /*0190*/  IADD3 R14, P1, PT, R16, UR4, RZ ;  /* 0x00000004100e7c10 */ /* 0x002fc6000ff3e0ff */
[----:B------:R-:W-:Y:S01]  /*01a0*/  FFMA R5, R5, R6, R5 ;  /* 0x0000000605057223 */ /* 0x000fe20000000005 */
[----:B------:R-:W-:-:S03]  /*01b0*/  IADD3.X R15, PT, PT, R17, UR5, RZ, P1, !PT ;  /* 0x00000005110f7c10 */ /* 0x000fc60008ffe4ff */
[----:B------:R-:W-:-:S04]  /*01c0*/  FFMA R6, R5, 2, RZ ;  /* 0x4000000005067823 */ /* 0x000fc800000000ff */
[----:B------:R-:W-:-:S04]  /*01d0*/  FFMA R7, -R2, R6, 2 ;  /* 0x4000000002077423 */ /* 0x000fc80000000106 */
[----:B------:R-:W-:Y:S01]  /*01e0*/  FFMA R5, R5, R7, R6 ;  /* 0x0000000705057223 */ /* 0x000fe20000000006 */
[----:B--2---:R-:W-:Y:S06]  /*01f0*/  @!P0 BRA `(.L_x_0) ;  /* 0x0000000000148947 */ /* 0x004fec0003800000 */
[----:B------:R-:W-:Y:S02]  /*0200*/  HFMA2 R0, -RZ, RZ, 2, 0 ;  /* 0x40000000ff007431 */ /* 0x000fe400000001ff */
[----:B------:R-:W-:Y:S01]  /*0210*/  IMAD.MOV.U32 R3, RZ, RZ, R2 ;  /* 0x000000ffff037224 */ /* 0x000fe200078e0002 */
[----:B------:R-:W-:-:S07]  /*0220*/  MOV R2, 0x240 ;  /* 0x0000024000027802 */ /* 0x000fce0000000f00 */
[----:B------:R-:W-:Y:S05]  /*0230*/  CALL.REL.NOINC `($__internal_0_$__cuda_sm3x_div_rn_noftz_f32_slowpath) ;  /* 0x0000004400707944 */ /* 0x000fea0003c00000 */
[----:B------:R-:W-:-:S07]  /*0240*/  IMAD.MOV.U32 R5, RZ, RZ, R0 ;  /* 0x000000ffff057224 */ /* 0x000fce00078e0000 */
.L_x_0:
[----:B------:R-:W-:-:S13]  /*0250*/  ISETP.NE.AND P0, PT, R4, RZ, PT ;  /* 0x000000ff0400720c */ /* 0x000fda0003f05270 */
[----:B------:R-:W-:Y:S05]  /*0260*/  @P0 BRA `(.L_x_1) ;  /* 0x0000000000200947 */ /* 0x000fea0003800000 */
[----:B------:R-:W2:Y:S01]  /*0270*/  LDG.E R15, desc[UR6][R14.64] ;  /* 0x000000060e0f7981 */ /* 0x000ea2000c1e1900 */
[----:B------:R-:W-:-:S05]  /*0280*/  MOV R3, 0x42480000 ;  /* 0x4248000000037802 */ /* 0x000fca0000000f00 */
[----:B------:R-:W-:Y:S04]  /*0290*/  STG.E desc[UR6][R12.64+0xc], R3 ;  /* 0x00000c030c007986 */ /* 0x000fe8000c101906 */
[----:B------:R-:W-:Y:S04]  /*02a0*/  STG.E desc[UR6][R12.64+0x10], R3 ;  /* 0x000010030c007986 */ /* 0x000fe8000c101906 */
[----:B--2---:R-:W-:Y:S04]  /*02b0*/  STG.E desc[UR6][R12.64], R15 ;  /* 0x0000000f0c007986 */ /* 0x004fe8000c101906 */
[----:B------:R-:W-:Y:S04]  /*02c0*/  STG.E desc[UR6][R12.64+0x4], R15 ;  /* 0x0000040f0c007986 */ /* 0x000fe8000c101906 */
[----:B------:R-:W-:Y:S01]  /*02d0*/  STG.E desc[UR6][R12.64+0x8], R15 ;  /* 0x0000080f0c007986 */ /* 0x000fe2000c101906 */
[----:B------:R-:W-:Y:S05]  /*02e0*/  EXIT ;  /* 0x000000000000794d */ /* 0x000fea0003800000 */
.L_x_1:
[----:B------:R-:W0:Y:S01]  /*02f0*/  LDC R19, c[0x0][0x3a0] ;  /* 0x0000e800ff137b82 */ /* 0x000e220000000800 */
[----:B------:R-:W-:Y:S01]  /*0300*/  FADD R6, -R5, 1 ;  /* 0x3f80000005067421 */ /* 0x000fe20000000100 */
[----:B0-----:R-:W-:-:S13]  /*0310*/  ISETP.GE.AND P0, PT, R4, R19, PT ;  /* 0x000000130400720c */ /* 0x001fda0003f06270 */
[----:B------:R-:W-:Y:S05]  /*0320*/  @P0 BRA `(.L_x_2) ;  /* 0x0000001c00b80947 */ /* 0x000fea0003800000 */
[----:B------:R0:W5:Y:S01]  /*0330*/  LDG.E R9, desc[UR6][R14.64] ;  /* 0x000000060e097981 */ /* 0x000162000c1e1900 */
[C---:B------:R-:W-:Y:S01]  /*0340*/  ISETP.GE.U32.AND P1, PT, R4.reuse, 0x7, PT ;  /* 0x000000070400780c */ /* 0x040fe20003f26070 */
[----:B------:R-:W-:Y:S01]  /*0350*/  VIADD R0, R4, 0x1 ;  /* 0x0000000104007836 */ /* 0x000fe20000000000 */
[----:B------:R-:W-:Y:S01]  /*0360*/  BSSY.RECONVERGENT B0, `(.L_x_3) ;  /* 0x0000043000007945 */ /* 0x000fe20003800200 */
[----:B------:R-:W-:Y:S01]  /*0370*/  HFMA2 R7, -RZ, RZ, 0, 0 ;  /* 0x00000000ff077431 */ /* 0x000fe200000001ff */
[----:B------:R-:W-:Y:S01]  /*0380*/  CS2R R20, SRZ ;  /* 0x0000000000147805 */ /* 0x000fe2000001ff00 */
[----:B------:R-:W-:Y:S01]  /*0390*/  IMAD.MOV.U32 R18, RZ, RZ, RZ ;  /* 0x000000ffff127224 */ /* 0x000fe200078e00ff */
[----:B------:R-:W-:-:S04]  /*03a0*/  LOP3.LUT R8, R0, 0x7, RZ, 0xc0, !PT ;  /* 0x0000000700087812 */ /* 0x000fc800078ec0ff */
[----:B------:R-:W-:-:S03]  /*03b0*/  ISETP.NE.AND P0, PT, R8, RZ, PT ;  /* 0x000000ff0800720c */ /* 0x000fc60003f05270 */
[----:B0-----:R-:W-:Y:S10]  /*03c0*/  @!P1 BRA `(.L_x_4) ;  /* 0x0000000000f09947 */ /* 0x001ff40003800000 */
[----:B------:R-:W-:Y:S01]  /*03d0*/  LOP3.LUT R21, R0, 0x7f8, RZ, 0xc0, !PT ;  /* 0x000007f800157812 */ /* 0x000fe200078ec0ff */
[----:B------:R-:W-:Y:S01]  /*03e0*/  IMAD.MOV.U32 R19, RZ, RZ, RZ ;  /* 0x000000ffff137224 */ /* 0x000fe200078e00ff */
[----:B------:R-:W-:-:S07]  /*03f0*/  MOV R20, RZ ;  /* 0x000000ff00147202 */ /* 0x000fce0000000f00 */
.L_x_5:
[C---:B------:R-:W-:Y:S01]  /*0400*/  ISETP.NE.AND P2, PT, R19.reuse, RZ, PT ;  /* 0x000000ff1300720c */ /* 0x040fe20003f45270 */
[----:B------:R-:W-:-:S05]  /*0410*/  IMAD.WIDE.U32 R2, R19, 0x4, R14 ;  /* 0x0000000413027825 */ /* 0x000fca00078e000e */
[----:B------:R-:W2:Y:S04]  /*0420*/  LDG.E R22, desc[UR6][R2.64] ;  /* 0x0000000602167981 */ /* 0x000ea8000c1e1900 */
[----:B------:R-:W3:Y:S03]  /*0430*/  LDG.E R23, desc[UR6][R2.64+0x4] ;  /* 0x0000040602177981 */ /* 0x000ee6000c1e1900 */
[----:B------:R-:W-:Y:S01]  /*0440*/  @P2 IADD3 R11, PT, PT, R19, -0x1, RZ ;  /* 0xffffffff130b2810 */ /* 0x000fe20007ffe0ff */
[----:B------:R-:W4:Y:S04]  /*0450*/  LDG.E R24, desc[UR6][R2.64+0x8] ;  /* 0x0000080602187981 */ /* 0x000f28000c1e1900 */
[----:B------:R-:W-:Y:S01]  /*0460*/  @P2 IMAD.WIDE.U32 R10, R11, 0x4, R14 ;  /* 0x000000040b0a2825 */ /* 0x000fe200078e000e */
[----:B------:R-:W4:Y:S04]  /*0470*/  LDG.E R25, desc[UR6][R2.64+0xc] ;  /* 0x00000c0602197981 */ /* 0x000f28000c1e1900 */
[----:B------:R-:W4:Y:S04]  /*0480*/  LDG.E R26, desc[UR6][R2.64+0x10] ;  /* 0x00001006021a7981 */ /* 0x000f28000c1e1900 */
[----:B------:R-:W2:Y:S04]  /*0490*/  @P2 LDG.E R11, desc[UR6][R10.64] ;  /* 0x000000060a0b2981 */ /* 0x000ea8000c1e1900 */
[----:B------:R-:W4:Y:S01]  /*04a0*/  LDG.E R10, desc[UR6][R2.64+0x18] ;  /* 0x00001806020a7981 */ /* 0x000f22000c1e1900 */
[----:B--2---:R-:W-:-:S02]  /*04b0*/  FSETP.GT.AND P1, PT, R22, R11, P2 ;  /* 0x0000000b1600720b */ /* 0x004fc40001724000 */
[C---:B------:R-:W-:Y:S01]  /*04c0*/  FSETP.GT.OR P3, PT, R22.reuse, R11, !P2 ;  /* 0x0000000b1600720b */ /* 0x040fe20005764400 */
[----:B------:R-:W-:Y:S02]  /*04d0*/  @P2 FADD R27, R22, -R11 ;  /* 0x8000000b161b2221 */ /* 0x000fe40000000000 */
[----:B------:R-:W2:Y:S08]  /*04e0*/  LDG.E R11, desc[UR6][R2.64+0x1c] ;  /* 0x00001c06020b7981 */ /* 0x000eb0000c1e1900 */
[----:B------:R-:W-:-:S02]  /*04f0*/  @P1 FADD R18, R18, R27 ;  /* 0x0000001b12121221 */ /* 0x000fc40000000000 */
[----:B------:R-:W-:Y:S02]  /*0500*/  @!P3 FADD R20, R20, -R27 ;  /* 0x8000001b1414b221 */ /* 0x000fe40000000000 */
[----:B------:R0:W2:Y:S01]  /*0510*/  LDG.E R27, desc[UR6][R2.64+0x14] ;  /* 0x00001406021b7981 */ /* 0x0000a2000c1e1900 */
[----:B---3--:R-:W-:Y:S02]  /*0520*/  FSETP.GT.AND P1, PT, R23, R22, PT ;  /* 0x000000161700720b */ /* 0x008fe40003f24000 */
[----:B----4-:R-:W-:Y:S01]  /*0530*/  FSETP.GT.AND P2, PT, R24, R23, PT ;  /* 0x000000171800720b */ /* 0x010fe20003f44000 */
[C---:B------:R-:W-:Y:S01]  /*0540*/  FADD R28, R22.reuse, R7 ;  /* 0x00000007161c7221 */ /* 0x040fe20000000000 */
[----:B------:R-:W-:Y:S01]  /*0550*/  FADD R7, -R22, R23 ;  /* 0x0000001716077221 */ /* 0x000fe20000000100 */
[----:B------:R-:W-:Y:S02]  /*0560*/  FSETP.GT.AND P3, PT, R25, R24, PT ;  /* 0x000000181900720b */ /* 0x000fe40003f64000 */
[C---:B0-----:R-:W-:Y:S01]  /*0570*/  FADD R3, R23.reuse, R28 ;  /* 0x0000001c17037221 */ /* 0x041fe20000000000 */
[----:B------:R-:W-:-:S05]  /*0580*/  FADD R23, -R23, R24 ;  /* 0x0000001817177221 */ /* 0x000fca0000000100 */
[C---:B------:R-:W-:Y:S01]  /*0590*/  @P1 FADD R18, R7.reuse, R18 ;  /* 0x0000001207121221 */ /* 0x040fe20000000000 */
[----:B------:R-:W-:Y:S01]  /*05a0*/  @!P1 FADD R20, -R7, R20 ;  /* 0x0000001407149221 */ /* 0x000fe20000000100 */
[----:B------:R-:W-:Y:S01]  /*05b0*/  FSETP.GT.AND P1, PT, R26, R25, PT ;  /* 0x000000191a00720b */ /* 0x000fe20003f24000 */
[----:B------:R-:W-:Y:S01]  /*05c0*/  FADD R2, R3, R24 ;  /* 0x0000001803027221 */ /* 0x000fe20000000000 */
[----:B------:R-:W-:Y:S01]  /*05d0*/  FADD R7, -R24, R25 ;  /* 0x0000001918077221 */ /* 0x000fe20000000100 */
[--C-:B------:R-:W-:Y:S01]  /*05e0*/  @P2 FADD R18, R18, R23.reuse ;  /* 0x0000001712122221 */ /* 0x100fe20000000000 */
[----:B------:R-:W-:Y:S01]  /*05f0*/  @!P2 FADD R20, R20, -R23 ;  /* 0x800000171414a221 */ /* 0x000fe20000000000 */
[----:B------:R-:W-:Y:S01]  /*0600*/  FADD R3, R2, R25 ;  /* 0x0000001902037221 */ /* 0x000fe20000000000 */
[----:B------:R-:W-:Y:S01]  /*0610*/  FADD R25, -R25, R26 ;  /* 0x0000001a19197221 */ /* 0x000fe20000000100 */
[--C-:B------:R-:W-:Y:S01]  /*0620*/  @P3 FADD R18, R18, R7.reuse ;  /* 0x0000000712123221 */ /* 0x100fe20000000000 */
[----:B------:R-:W-:Y:S01]  /*0630*/  @!P3 FADD R20, R20, -R7 ;  /* 0x800000071414b221 */ /* 0x000fe20000000000 */
[----:B------:R-:W-:-:S02]  /*0640*/  VIADD R19, R19, 0x8 ;  /* 0x0000000813137836 */ /* 0x000fc40000000000 */
[----:B------:R-:W-:Y:S02]  /*0650*/  FADD R2, R3, R26 ;  /* 0x0000001a03027221 */ /* 0x000fe40000000000 */
[--C-:B------:R-:W-:Y:S01]  /*0660*/  @P1 FADD R18, R18, R25.reuse ;  /* 0x0000001912121221 */ /* 0x100fe20000000000 */
[----:B------:R-:W-:Y:S01]  /*0670*/  @!P1 FADD R20, R20, -R25 ;  /* 0x8000001914149221 */ /* 0x000fe20000000000 */
[----:B------:R-:W-:Y:S02]  /*0680*/  ISETP.NE.AND P1, PT, R19, R21, PT ;  /* 0x000000151300720c */ /* 0x000fe40003f25270 */
[----:B--2---:R-:W-:Y:S02]  /*0690*/  FSETP.GT.AND P4, PT, R11, R10, PT ;  /* 0x0000000a0b00720b */ /* 0x004fe40003f84000 */
[C---:B------:R-:W-:Y:S02]  /*06a0*/  FSETP.GT.AND P2, PT, R27.reuse, R26, PT ;  /* 0x0000001a1b00720b */ /* 0x040fe40003f44000 */
[----:B------:R-:W-:Y:S01]  /*06b0*/  FSETP.GT.AND P3, PT, R10, R27, PT ;  /* 0x0000001b0a00720b */ /* 0x000fe20003f64000 */
[--C-:B------:R-:W-:Y:S01]  /*06c0*/  FADD R7, -R26, R27.reuse ;  /* 0x0000001b1a077221 */ /* 0x100fe20000000100 */
[----:B------:R-:W-:Y:S01]  /*06d0*/  FADD R3, R2, R27 ;  /* 0x0000001b02037221 */ /* 0x000fe20000000000 */
[----:B------:R-:W-:-:S08]  /*06e0*/  FADD R27, -R27, R10 ;  /* 0x0000000a1b1b7221 */ /* 0x000fd00000000100 */
[--C-:B------:R-:W-:Y:S01]  /*06f0*/  @P2 FADD R18, R18, R7.reuse ;  /* 0x0000000712122221 */ /* 0x100fe20000000000 */
[----:B------:R-:W-:Y:S01]  /*0700*/  @!P2 FADD R20, R20, -R7 ;  /* 0x800000071414a221 */ /* 0x000fe20000000000 */
[----:B------:R-:W-:Y:S01]  /*0710*/  FADD R7, -R10, R11 ;  /* 0x0000000b0a077221 */ /* 0x000fe20000000100 */
[----:B------:R-:W-:Y:S01]  /*0720*/  FADD R10, R3, R10 ;  /* 0x0000000a030a7221 */ /* 0x000fe20000000000 */
[--C-:B------:R-:W-:Y:S01]  /*0730*/  @P3 FADD R18, R18, R27.reuse ;  /* 0x0000001b12123221 */ /* 0x100fe20000000000 */
[----:B------:R-:W-:-:S03]  /*0740*/  @!P3 FADD R20, R20, -R27 ;  /* 0x8000001b1414b221 */ /* 0x000fc60000000000 */
[--C-:B------:R-:W-:Y:S01]  /*0750*/  @P4 FADD R18, R18, R7.reuse ;  /* 0x0000000712124221 */ /* 0x100fe20000000000 */
[----:B------:R-:W-:Y:S01]  /*0760*/  @!P4 FADD R20, R20, -R7 ;  /* 0x800000071414c221 */ /* 0x000fe20000000000 */
[----:B------:R-:W-:Y:S01]  /*0770*/  FADD R7, R10, R11 ;  /* 0x0000000b0a077221 */ /* 0x000fe20000000000 */
[----:B------:R-:W-:Y:S06]  /*0780*/  @P1 BRA `(.L_x_5) ;  /* 0xfffffffc001c1947 */ /* 0x000fec000383ffff */
.L_x_4:
[----:B------:R-:W-:Y:S05]  /*0790*/  BSYNC.RECONVERGENT B0 ;  /* 0x0000000000007941 */ /* 0x000fea0003800200 */
.L_x_3:
[----:B------:R-:W-:Y:S01]  /*07a0*/  BSSY.RECONVERGENT B0, `(.L_x_6) ;  /* 0x000004f000007945 */ /* 0x000fe20003800200 */
[----:B------:R-:W-:Y:S01]  /*07b0*/  MOV R10, R20 ;  /* 0x00000014000a7202 */ /* 0x000fe20000000f00 */
[----:B------:R-:W-:Y:S02]  /*07c0*/  IMAD.MOV.U32 R11, RZ, RZ, R18 ;  /* 0x000000ffff0b7224 */ /* 0x000fe400078e0012 */
[----:B------:R-:W-:Y:S05]  /*07d0*/  @!P0 BRA `(.L_x_7) ;  /* 0x00000004002c8947 */ /* 0x000fea0003800000 */
[----:B------:R-:W-:Y:S01]  /*07e0*/  ISETP.GE.U32.AND P1, PT, R8, 0x4, PT ;  /* 0x000000040800780c */ /* 0x000fe20003f26070 */
[----:B------:R-:W-:-:S12]  /*07f0*/  BSSY.RECONVERGENT B1, `(.L_x_8) ;  /* 0x0000021000017945 */ /* 0x000fd80003800200 */
[----:B------:R-:W-:Y:S05]  /*0800*/  @!P1 BRA `(.L_x_9) ;  /* 0x00000000007c9947 */ /* 0x000fea0003800000 */
[C---:B------:R-:W-:Y:S01]  /*0810*/  ISETP.NE.AND P3, PT, R21.reuse, RZ, PT ;  /* 0x000000ff1500720c */ /* 0x040fe20003f65270 */
[----:B------:R-:W-:-:S05]  /*0820*/  IMAD.WIDE.U32 R2, R21, 0x4, R14 ;  /* 0x0000000415027825 */ /* 0x000fca00078e000e */
[----:B------:R-:W2:Y:S04]  /*0830*/  LDG.E R24, desc[UR6][R2.64] ;  /* 0x0000000602187981 */ /* 0x000ea8000c1e1900 */
[----:B------:R-:W3:Y:S03]  /*0840*/  LDG.E R25, desc[UR6][R2.64+0x4] ;  /* 0x0000040602197981 */ /* 0x000ee6000c1e1900 */
[----:B------:R-:W-:Y:S01]  /*0850*/  @P3 IADD3 R19, PT, PT, R21, -0x1, RZ ;  /* 0xffffffff15133810 */ /* 0x000fe20007ffe0ff */
[----:B------:R-:W4:Y:S04]  /*0860*/  LDG.E R20, desc[UR6][R2.64+0x8] ;  /* 0x0000080602147981 */ /* 0x000f28000c1e1900 */
[----:B------:R-:W-:Y:S01]  /*0870*/  @P3 IMAD.WIDE.U32 R18, R19, 0x4, R14 ;  /* 0x0000000413123825 */ /* 0x000fe200078e000e */
[----:B------:R-:W4:Y:S05]  /*0880*/  LDG.E R23, desc[UR6][R2.64+0xc] ;  /* 0x00000c0602177981 */ /* 0x000f2a000c1e1900 */
[----:B------:R-:W2:Y:S01]  /*0890*/  @P3 LDG.E R18, desc[UR6][R18.64] ;  /* 0x0000000612123981 */ /* 0x000ea2000c1e1900 */
[----:B------:R-:W-:Y:S01]  /*08a0*/  VIADD R21, R21, 0x4 ;  /* 0x0000000415157836 */ /* 0x000fe20000000000 */
[----:B--2---:R-:W-:-:S02]  /*08b0*/  FSETP.GT.AND P1, PT, R24, R18, P3 ;  /* 0x000000121800720b */ /* 0x004fc40001f24000 */
[C---:B------:R-:W-:Y:S01]  /*08c0*/  FSETP.GT.OR P2, PT, R24.reuse, R18, !P3 ;  /* 0x000000121800720b */ /* 0x040fe20005f44400 */
[----:B------:R-:W-:Y:S01]  /*08d0*/  @P3 FADD R22, R24, -R18 ;  /* 0x8000001218163221 */ /* 0x000fe20000000000 */
[----:B----4-:R-:W-:-:S09]  /*08e0*/  FSETP.GT.AND P3, PT, R23, R20, PT ;  /* 0x000000141700720b */ /* 0x010fd20003f64000 */
[C---:B------:R-:W-:Y:S01]  /*08f0*/  @P1 FADD R11, R22.reuse, R11 ;  /* 0x0000000b160b1221 */ /* 0x040fe20000000000 */
[----:B---3--:R-:W-:Y:S01]  /*0900*/  FSETP.GT.AND P1, PT, R25, R24, PT ;  /* 0x000000181900720b */ /* 0x008fe20003f24000 */
[----:B------:R-:W-:Y:S01]  /*0910*/  @!P2 FADD R10, -R22, R10 ;  /* 0x0000000a160aa221 */ /* 0x000fe20000000100 */
[----:B------:R-:W-:Y:S01]  /*0920*/  FSETP.GT.AND P2, PT, R20, R25, PT ;  /* 0x000000191400720b */ /* 0x000fe20003f44000 */
[----:B------:R-:W-:Y:S01]  /*0930*/  FADD R18, -R24, R25 ;  /* 0x0000001918127221 */ /* 0x000fe20000000100 */
[----:B------:R-:W-:Y:S01]  /*0940*/  FADD R2, R7, R24 ;  /* 0x0000001807027221 */ /* 0x000fe20000000000 */
[----:B------:R-:W-:-:S03]  /*0950*/  FADD R3, -R25, R20 ;  /* 0x0000001419037221 */ /* 0x000fc60000000100 */
[----:B------:R-:W-:Y:S01]  /*0960*/  FADD R25, R25, R2 ;  /* 0x0000000219197221 */ /* 0x000fe20000000000 */
[----:B------:R-:W-:-:S04]  /*0970*/  FADD R2, -R20, R23 ;  /* 0x0000001714027221 */ /* 0x000fc80000000100 */
[C---:B------:R-:W-:Y:S01]  /*0980*/  @P1 FADD R11, R18.reuse, R11 ;  /* 0x0000000b120b1221 */ /* 0x040fe20000000000 */
[----:B------:R-:W-:Y:S01]  /*0990*/  @!P1 FADD R10, -R18, R10 ;  /* 0x0000000a120a9221 */ /* 0x000fe20000000100 */
[----:B------:R-:W-:Y:S02]  /*09a0*/  FADD R20, R25, R20 ;  /* 0x0000001419147221 */ /* 0x000fe40000000000 */
[--C-:B------:R-:W-:Y:S01]  /*09b0*/  @P2 FADD R11, R11, R3.reuse ;  /* 0x000000030b0b2221 */ /* 0x100fe20000000000 */
[----:B------:R-:W-:Y:S01]  /*09c0*/  @!P2 FADD R10, R10, -R3 ;  /* 0x800000030a0aa221 */ /* 0x000fe20000000000 */
[----:B------:R-:W-:Y:S02]  /*09d0*/  FADD R7, R20, R23 ;  /* 0x0000001714077221 */ /* 0x000fe40000000000 */
[--C-:B------:R-:W-:Y:S01]  /*09e0*/  @P3 FADD R11, R11, R2.reuse ;  /* 0x000000020b0b3221 */ /* 0x100fe20000000000 */
[----:B------:R-:W-:-:S07]  /*09f0*/  @!P3 FADD R10, R10, -R2 ;  /* 0x800000020a0ab221 */ /* 0x000fce0000000000 */
.L_x_9:
[----:B------:R-:W-:Y:S05]  /*0a00*/  BSYNC.RECONVERGENT B1 ;  /* 0x0000000000017941 */ /* 0x000fea0003800200 */
.L_x_8:
[----:B------:R-:W-:-:S13]  /*0a10*/  LOP3.LUT P1, R2, R0, 0x3, RZ, 0xc0, !PT ;  /* 0x0000000300027812 */ /* 0x000fda000782c0ff */
[----:B------:R-:W-:Y:S05]  /*0a20*/  @!P1 BRA `(.L_x_7) ;  /* 0x0000000000989947 */ /* 0x000fea0003800000 */
[----:B------:R-:W-:Y:S01]  /*0a30*/  ISETP.NE.AND P1, PT, R2, 0x1, PT ;  /* 0x000000010200780c */ /* 0x000fe20003f25270 */
[----:B------:R-:W-:Y:S01]  /*0a40*/  BSSY.RECONVERGENT B1, `(.L_x_10) ;  /* 0x0000017000017945 */ /* 0x000fe20003800200 */
[----:B------:R-:W-:-:S04]  /*0a50*/  LOP3.LUT R3, R4, 0x1, RZ, 0xc0, !PT ;  /* 0x0000000104037812 */ /* 0x000fc800078ec0ff */
[----:B------:R-:W-:-:S07]  /*0a60*/  ISETP.NE.U32.AND P2, PT, R3, 0x1, PT ;  /* 0x000000010300780c */ /* 0x000fce0003f45070 */
[----:B------:R-:W-:Y:S06]  /*0a70*/  @!P1 BRA `(.L_x_11) ;  /* 0x00000000004c9947 */ /* 0x000fec0003800000 */
[C---:B------:R-:W-:Y:S01]  /*0a80*/  ISETP.NE.AND P3, PT, R21.reuse, RZ, PT ;  /* 0x000000ff1500720c */ /* 0x040fe20003f65270 */
[----:B------:R-:W-:-:S05]  /*0a90*/  IMAD.WIDE.U32 R2, R21, 0x4, R14 ;  /* 0x0000000415027825 */ /* 0x000fca00078e000e */
[----:B------:R-:W2:Y:S04]  /*0aa0*/  LDG.E R23, desc[UR6][R2.64] ;  /* 0x0000000602177981 */ /* 0x000ea8000c1e1900 */
[----:B------:R-:W2:Y:S03]  /*0ab0*/  LDG.E R22, desc[UR6][R2.64+0x4] ;  /* 0x0000040602167981 */ /* 0x000ea6000c1e1900 */
[----:B------:R-:W-:-:S05]  /*0ac0*/  @P3 IADD3 R19, PT, PT, R21, -0x1, RZ ;  /* 0xffffffff15133810 */ /* 0x000fca0007ffe0ff */
[----:B------:R-:W-:-:S06]  /*0ad0*/  @P3 IMAD.WIDE.U32 R18, R19, 0x4, R14 ;  /* 0x0000000413123825 */ /* 0x000fcc00078e000e */
[----:B------:R-:W3:Y:S01]  /*0ae0*/  @P3 LDG.E R18, desc[UR6][R18.64] ;  /* 0x0000000612123981 */ /* 0x000ee2000c1e1900 */
[----:B------:R-:W-:Y:S01]  /*0af0*/  VIADD R21, R21, 0x2 ;  /* 0x0000000215157836 */ /* 0x000fe20000000000 */
[----:B--2---:R-:W-:Y:S01]  /*0b00*/  FSETP.GT.AND P1, PT, R22, R23, PT ;  /* 0x000000171600720b */ /* 0x004fe20003f24000 */
[--C-:B------:R-:W-:Y:S01]  /*0b10*/  FADD R7, R7, R23.reuse ;  /* 0x0000001707077221 */ /* 0x100fe20000000000 */
[CC--:B---3--:R-:W-:Y:S02]  /*0b20*/  FSETP.GT.AND P4, PT, R23.reuse, R18.reuse, P3 ;  /* 0x000000121700720b */ /* 0x0c8fe40001f84000 */
[C---:B------:R-:W-:Y:S01]  /*0b30*/  FSETP.GT.OR P5, PT, R23.reuse, R18, !P3 ;  /* 0x000000121700720b */ /* 0x040fe20005fa4400 */
[----:B------:R-:W-:Y:S01]  /*0b40*/  @P3 FADD R20, -R18, R23 ;  /* 0x0000001712143221 */ /* 0x000fe20000000100 */
[----:B------:R-:W-:Y:S01]  /*0b50*/  FADD R18, -R23, R22 ;  /* 0x0000001617127221 */ /* 0x000fe20000000100 */
[----:B------:R-:W-:-:S08]  /*0b60*/  FADD R7, R22, R7 ;  /* 0x0000000716077221 */ /* 0x000fd00000000000 */
[C---:B------:R-:W-:Y:S02]  /*0b70*/  @P4 FADD R11, R20.reuse, R11 ;  /* 0x0000000b140b4221 */ /* 0x040fe40000000000 */
[----:B------:R-:W-:Y:S02]  /*0b80*/  @!P5 FADD R10, -R20, R10 ;  /* 0x0000000a140ad221 */ /* 0x000fe40000000100 */
[C---:B------:R-:W-:Y:S02]  /*0b90*/  @P1 FADD R11, R18.reuse, R11 ;  /* 0x0000000b120b1221 */ /* 0x040fe40000000000 */
[----:B------:R-:W-:-:S07]  /*0ba0*/  @!P1 FADD R10, -R18, R10 ;  /* 0x0000000a120a9221 */ /* 0x000fce0000000100 */
.L_x_11:
[----:B------:R-:W-:Y:S05]  /*0bb0*/  BSYNC.RECONVERGENT B1 ;  /* 0x0000000000017941 */ /* 0x000fea0003800200 */
.L_x_10:
[----:B------:R-:W-:Y:S05]  /*0bc0*/  @!P2 BRA `(.L_x_7) ;  /* 0x000000000030a947 */ /* 0x000fea0003800000 */
[C---:B------:R-:W-:Y:S01]  /*0bd0*/  ISETP.NE.AND P1, PT, R21.reuse, RZ, PT ;  /* 0x000000ff1500720c */ /* 0x040fe20003f25270 */
[----:B------:R-:W-:-:S06]  /*0be0*/  IMAD.WIDE.U32 R2, R21, 0x4, R14 ;  /* 0x0000000415027825 */ /* 0x000fcc00078e000e */
[----:B------:R-:W2:Y:S06]  /*0bf0*/  LDG.E R3, desc[UR6][R2.64] ;  /* 0x0000000602037981 */ /* 0x000eac000c1e1900 */
[----:B------:R-:W-:-:S05]  /*0c00*/  @P1 IADD3 R19, PT, PT, R21, -0x1, RZ ;  /* 0xffffffff15131810 */ /* 0x000fca0007ffe0ff */
[----:B------:R-:W-:-:S06]  /*0c10*/  @P1 IMAD.WIDE.U32 R18, R19, 0x4, R14 ;  /* 0x0000000413121825 */ /* 0x000fcc00078e000e */
[----:B------:R-:W3:Y:S01]  /*0c20*/  @P1 LDG.E R18, desc[UR6][R18.64] ;  /* 0x0000000612121981 */ /* 0x000ee2000c1e1900 */
[----:B--2---:R-:W-:Y:S01]  /*0c30*/  FADD R7, R7, R3 ;  /* 0x0000000307077221 */ /* 0x004fe20000000000 */
[CC--:B---3--:R-:W-:Y:S02]  /*0c40*/  FSETP.GT.AND P2, PT, R3.reuse, R18.reuse, P1 ;  /* 0x000000120300720b */ /* 0x0c8fe40000f44000 */
[C---:B------:R-:W-:Y:S01]  /*0c50*/  FSETP.GT.OR P3, PT, R3.reuse, R18, !P1 ;  /* 0x000000120300720b */ /* 0x040fe20004f64400 */
[----:B------:R-:W-:-:S10]  /*0c60*/  @P1 FADD R20, R3, -R18 ;  /* 0x8000001203141221 */ /* 0x000fd40000000000 */
[C---:B------:R-:W-:Y:S02]  /*0c70*/  @P2 FADD R11, R20.reuse, R11 ;  /* 0x0000000b140b2221 */ /* 0x040fe40000000000 */
[----:B------:R-:W-:-:S07]  /*0c80*/  @!P3 FADD R10, -R20, R10 ;  /* 0x0000000a140ab221 */ /* 0x000fce0000000100 */
.L_x_7:
[----:B------:R-:W-:Y:S05]  /*0c90*/  BSYNC.RECONVERGENT B0 ;  /* 0x0000000000007941 */ /* 0x000fea0003800200 */
.L_x_6:
[----:B------:R-:W-:-:S05]  /*0ca0*/  IMAD.WIDE.U32 R2, R4, 0x4, R14 ;  /* 0x0000000404027825 */ /* 0x000fca00078e000e */
[----:B------:R-:W2:Y:S01]  /*0cb0*/  LDG.E R18, desc[UR6][R2.64] ;  /* 0x0000000602127981 */ /* 0x000ea2000c1e1900 */
[----:B------:R-:W-:Y:S01]  /*0cc0*/  ISETP.GE.U32.AND P1, PT, R4, 0x7, PT ;  /* 0x000000070400780c */ /* 0x000fe20003f26070 */
[----:B------:R-:W-:Y:S01]  /*0cd0*/  BSSY.RECONVERGENT B0, `(.L_x_12) ;  /* 0x000003a000007945 */ /* 0x000fe20003800200 */
[----:B------:R-:W-:Y:S01]  /*0ce0*/  IMAD.MOV.U32 R21, RZ, RZ, RZ ;  /* 0x000000ffff157224 */ /* 0x000fe200078e00ff */
[----:B--2---:R-:W-:Y:S01]  /*0cf0*/  MOV R19, R18 ;  /* 0x0000001200137202 */ /* 0x004fe20000000f00 */
[----:B------:R-:W-:-:S09]  /*0d00*/  IMAD.MOV.U32 R20, RZ, RZ, R18 ;  /* 0x000000ffff147224 */ /* 0x000fd200078e0012 */
[----:B------:R-:W-:Y:S05]  /*0d10*/  @!P1 BRA `(.L_x_13) ;  /* 0x0000000000d49947 */ /* 0x000fea0003800000 */
[----:B------:R-:W0:Y:S01]  /*0d20*/  LDCU.64 UR4, c[0x0][0x380] ;  /* 0x00007000ff0477ac */ /* 0x000e220008000a00 */
[----:B------:R-:W-:Y:S01]  /*0d30*/  LOP3.LUT R21, R0, 0x7f8, RZ, 0xc0, !PT ;  /* 0x000007f800157812 */ /* 0x000fe200078ec0ff */
[----:B------:R-:W-:Y:S01]  /*0d40*/  IMAD.MOV.U32 R20, RZ, RZ, R18 ;  /* 0x000000ffff147224 */ /* 0x000fe200078e0012 */
[----:B------:R-:W-:Y:S02]  /*0d50*/  MOV R19, R18 ;  /* 0x0000001200137202 */ /* 0x000fe40000000f00 */
[----:B------:R-:W-:Y:S02]  /*0d60*/  IADD3 R25, PT, PT, -R21, RZ, RZ ;  /* 0x000000ff15197210 */ /* 0x000fe40007ffe1ff */
[----:B0-----:R-:W-:-:S04]  /*0d70*/  IADD3 R2, P2, PT, R16, UR4, RZ ;  /* 0x0000000410027c10 */ /* 0x001fc8000ff5e0ff */
[----:B------:R-:W-:-:S04]  /*0d80*/  IADD3 R2, P1, PT, R2, 0x10, RZ ;  /* 0x0000001002027810 */ /* 0x000fc80007f3e0ff */
[----:B------:R-:W-:-:S09]  /*0d90*/  IADD3.X R3, PT, PT, RZ, UR5, R17, P1, P2 ;  /* 0x00000005ff037c10 */ /* 0x000fd20008fe4411 */
.L_x_14:
[----:B------:R-:W2:Y:S04]  /*0da0*/  LDG.E R26, desc[UR6][R2.64+-0x10] ;  /* 0xfffff006021a7981 */ /* 0x000ea8000c1e1900 */
[----:B------:R-:W3:Y:S04]  /*0db0*/  LDG.E R24, desc[UR6][R2.64+-0xc] ;  /* 0xfffff40602187981 */ /* 0x000ee8000c1e1900 */
[----:B------:R-:W4:Y:S04]  /*0dc0*/  LDG.E R23, desc[UR6][R2.64+-0x8] ;  /* 0xfffff80602177981 */ /* 0x000f28000c1e1900 */
[----:B------:R-:W4:Y:S01]  /*0dd0*/  LDG.E R22, desc[UR6][R2.64+-0x4] ;  /* 0xfffffc0602167981 */ /* 0x000f22000c1e1900 */
[----:B--2---:R-:W-:-:S02]  /*0de0*/  FSETP.GEU.AND P2, PT, R26, R20, PT ;  /* 0x000000141a00720b */ /* 0x004fc40003f4e000 */
[CC--:B------:R-:W-:Y:S02]  /*0df0*/  FSETP.GT.AND P1, PT, R26.reuse, R19.reuse, PT ;  /* 0x000000131a00720b */ /* 0x0c0fe40003f24000 */
[C---:B------:R-:W-:Y:S02]  /*0e00*/  FSEL R27, R26.reuse, R20, !P2 ;  /* 0x000000141a1b7208 */ /* 0x040fe40005000000 */
[----:B------:R-:W-:Y:S01]  /*0e10*/  FSEL R29, R26, R19, P1 ;  /* 0x000000131a1d7208 */ /* 0x000fe20000800000 */
[----:B------:R-:W2:Y:S01]  /*0e20*/  LDG.E R20, desc[UR6][R2.64+0x4] ;  /* 0x0000040602147981 */ /* 0x000ea2000c1e1900 */
[----:B---3--:R-:W-:-:S03]  /*0e30*/  FSETP.GEU.AND P2, PT, R24, R27, PT ;  /* 0x0000001b1800720b */ /* 0x008fc60003f4e000 */
[----:B------:R-:W3:Y:S01]  /*0e40*/  LDG.E R19, desc[UR6][R2.64] ;  /* 0x0000000602137981 */ /* 0x000ee2000c1e1900 */
[C---:B------:R-:W-:Y:S02]  /*0e50*/  FSETP.GT.AND P1, PT, R24.reuse, R29, PT ;  /* 0x0000001d1800720b */ /* 0x040fe40003f24000 */
[C---:B------:R-:W-:Y:S02]  /*0e60*/  FSEL R26, R24.reuse, R27, !P2 ;  /* 0x0000001b181a7208 */ /* 0x040fe40005000000 */
[----:B------:R-:W-:Y:S02]  /*0e70*/  FSEL R24, R24, R29, P1 ;  /* 0x0000001d18187208 */ /* 0x000fe40000800000 */
[C---:B----4-:R-:W-:Y:S02]  /*0e80*/  FSETP.GEU.AND P2, PT, R23.reuse, R26, PT ;  /* 0x0000001a1700720b */ /* 0x050fe40003f4e000 */
[C---:B------:R-:W-:Y:S02]  /*0e90*/  FSETP.GT.AND P1, PT, R23.reuse, R24, PT ;  /* 0x000000181700720b */ /* 0x040fe40003f24000 */
[----:B------:R-:W-:-:S02]  /*0ea0*/  FSEL R27, R23, R26, !P2 ;  /* 0x0000001a171b7208 */ /* 0x000fc40005000000 */
[----:B------:R-:W-:Y:S02]  /*0eb0*/  FSEL R29, R23, R24, P1 ;  /* 0x00000018171d7208 */ /* 0x000fe40000800000 */
[----:B------:R-:W4:Y:S01]  /*0ec0*/  LDG.E R23, desc[UR6][R2.64+0x8] ;  /* 0x0000080602177981 */ /* 0x000f22000c1e1900 */
[C---:B------:R-:W-:Y:S02]  /*0ed0*/  FSETP.GEU.AND P2, PT, R22.reuse, R27, PT ;  /* 0x0000001b1600720b */ /* 0x040fe40003f4e000 */
[C---:B------:R-:W-:Y:S02]  /*0ee0*/  FSETP.GT.AND P1, PT, R22.reuse, R29, PT ;  /* 0x0000001d1600720b */ /* 0x040fe40003f24000 */
[C---:B------:R-:W-:Y:S02]  /*0ef0*/  FSEL R24, R22.reuse, R27, !P2 ;  /* 0x0000001b16187208 */ /* 0x040fe40005000000 */
[----:B------:R-:W-:Y:S02]  /*0f00*/  FSEL R26, R22, R29, P1 ;  /* 0x0000001d161a7208 */ /* 0x000fe40000800000 */
[----:B------:R0:W4:Y:S01]  /*0f10*/  LDG.E R22, desc[UR6][R2.64+0xc] ;  /* 0x00000c0602167981 */ /* 0x000122000c1e1900 */
[----:B------:R-:W-:-:S05]  /*0f20*/  VIADD R25, R25, 0x8 ;  /* 0x0000000819197836 */ /* 0x000fca0000000000 */
[----:B------:R-:W-:Y:S02]  /*0f30*/  ISETP.NE.AND P3, PT, R25, RZ, PT ;  /* 0x000000ff1900720c */ /* 0x000fe40003f65270 */
[----:B0-----:R-:W-:-:S04]  /*0f40*/  IADD3 R2, P4, PT, R2, 0x20, RZ ;  /* 0x0000002002027810 */ /* 0x001fc80007f9e0ff */
[----:B------:R-:W-:Y:S02]  /*0f50*/  IADD3.X R3, PT, PT, RZ, R3, RZ, P4, !PT ;  /* 0x00000003ff037210 */ /* 0x000fe400027fe4ff */
[C---:B---3--:R-:W-:Y:S02]  /*0f60*/  FSETP.GEU.AND P2, PT, R19.reuse, R24, PT ;  /* 0x000000181300720b */ /* 0x048fe40003f4e000 */
[C---:B------:R-:W-:Y:S02]  /*0f70*/  FSETP.GT.AND P1, PT, R19.reuse, R26, PT ;  /* 0x0000001a1300720b */ /* 0x040fe40003f24000 */
[C---:B------:R-:W-:Y:S02]  /*0f80*/  FSEL R27, R19.reuse, R24, !P2 ;  /* 0x00000018131b7208 */ /* 0x040fe40005000000 */
[----:B------:R-:W-:Y:S02]  /*0f90*/  FSEL R19, R19, R26, P1 ;  /* 0x0000001a13137208 */ /* 0x000fe40000800000 */
[----:B--2---:R-:W-:-:S02]  /*0fa0*/  FSETP.GEU.AND P2, PT, R20, R27, PT ;  /* 0x0000001b1400720b */ /* 0x004fc40003f4e000 */
[C---:B------:R-:W-:Y:S02]  /*0fb0*/  FSETP.GT.AND P1, PT, R20.reuse, R19, PT ;  /* 0x000000131400720b */ /* 0x040fe40003f24000 */
[C---:B------:R-:W-:Y:S02]  /*0fc0*/  FSEL R24, R20.reuse, R27, !P2 ;  /* 0x0000001b14187208 */ /* 0x040fe40005000000 */
[----:B------:R-:W-:Y:S02]  /*0fd0*/  FSEL R20, R20, R19, P1 ;  /* 0x0000001314147208 */ /* 0x000fe40000800000 */
[C---:B----4-:R-:W-:Y:S02]  /*0fe0*/  FSETP.GEU.AND P2, PT, R23.reuse, R24, PT ;  /* 0x000000181700720b */ /* 0x050fe40003f4e000 */
[C---:B------:R-:W-:Y:S02]  /*0ff0*/  FSETP.GT.AND P1, PT, R23.reuse, R20, PT ;  /* 0x000000141700720b */ /* 0x040fe40003f24000 */
[----:B------:R-:W-:-:S02]  /*1000*/  FSEL R19, R23, R24, !P2 ;  /* 0x0000001817137208 */ /* 0x000fc40005000000 */
[----:B------:R-:W-:Y:S02]  /*1010*/  FSEL R23, R23, R20, P1 ;  /* 0x0000001417177208 */ /* 0x000fe40000800000 */
[C---:B------:R-:W-:Y:S02]  /*1020*/  FSETP.GEU.AND P2, PT, R22.reuse, R19, PT ;  /* 0x000000131600720b */ /* 0x040fe40003f4e000 */
[C---:B------:R-:W-:Y:S02]  /*1030*/  FSETP.GT.AND P1, PT, R22.reuse, R23, PT ;  /* 0x000000171600720b */ /* 0x040fe40003f24000 */
[C---:B------:R-:W-:Y:S02]  /*1040*/  FSEL R20, R22.reuse, R19, !P2 ;  /* 0x0000001316147208 */ /* 0x040fe40005000000 */
[----:B------:R-:W-:Y:S01]  /*1050*/  FSEL R19, R22, R23, P1 ;  /* 0x0000001716137208 */ /* 0x000fe20000800000 */
[----:B------:R-:W-:Y:S08]  /*1060*/  @P3 BRA `(.L_x_14) ;  /* 0xfffffffc004c3947 */ /* 0x000ff0000383ffff */
.L_x_13:
[----:B------:R-:W-:Y:S05]  /*1070*/  BSYNC.RECONVERGENT B0 ;  /* 0x0000000000007941 */ /* 0x000fea0003800200 */
.L_x_12:
[----:B------:R-:W-:Y:S04]  /*1080*/  BSSY.RECONVERGENT B0, `(.L_x_15) ;  /* 0x0000037000007945 */ /* 0x000fe80003800200 */
[----:B------:R-:W-:Y:S05]  /*1090*/  @!P0 BRA `(.L_x_16) ;  /* 0x0000000000d48947 */ /* 0x000fea0003800000 */
[----:B------:R-:W-:Y:S01]  /*10a0*/  ISETP.GE.U32.AND P1, PT, R8, 0x4, PT ;  /* 0x000000040800780c */ /* 0x000fe20003f26070 */
[----:B------:R-:W-:Y:S01]  /*10b0*/  BSSY.RECONVERGENT B1, `(.L_x_17) ;  /* 0x0000019000017945 */ /* 0x000fe20003800200 */
[----:B------:R-:W-:-:S11]  /*10c0*/  LOP3.LUT P0, R24, R0, 0x3, RZ, 0xc0, !PT ;  /* 0x0000000300187812 */ /* 0x000fd6000780c0ff */
[----:B------:R-:W-:Y:S05]  /*10d0*/  @!P1 BRA `(.L_x_18) ;  /* 0x0000000000589947 */ /* 0x000fea0003800000 */
[----:B------:R-:W-:-:S05]  /*10e0*/  IMAD.WIDE.U32 R2, R21, 0x4, R14 ;  /* 0x0000000415027825 */ /* 0x000fca00078e000e */
[----:B------:R-:W2:Y:S04]  /*10f0*/  LDG.E R22, desc[UR6][R2.64] ;  /* 0x0000000602167981 */ /* 0x000ea8000c1e1900 */
[----:B------:R-:W3:Y:S04]  /*1100*/  LDG.E R23, desc[UR6][R2.64+0x4] ;  /* 0x0000040602177981 */ /* 0x000ee8000c1e1900 */
[----:B------:R-:W4:Y:S04]  /*1110*/  LDG.E R8, desc[UR6][R2.64+0x8] ;  /* 0x0000080602087981 */ /* 0x000f28000c1e1900 */
[----:B------:R-:W4:Y:S01]  /*1120*/  LDG.E R25, desc[UR6][R2.64+0xc] ;  /* 0x00000c0602197981 */ /* 0x000f22000c1e1900 */
[----:B------:R-:W-:Y:S01]  /*1130*/  VIADD R21, R21, 0x4 ;  /* 0x0000000415157836 */ /* 0x000fe20000000000 */
[----:B--2---:R-:W-:-:S02]  /*1140*/  FSETP.GEU.AND P2, PT, R22, R20, PT ;  /* 0x000000141600720b */ /* 0x004fc40003f4e000 */
[CC--:B------:R-:W-:Y:S02]  /*1150*/  FSETP.GT.AND P1, PT, R22.reuse, R19.reuse, PT ;  /* 0x000000131600720b */ /* 0x0c0fe40003f24000 */
[C---:B------:R-:W-:Y:S02]  /*1160*/  FSEL R20, R22.reuse, R20, !P2 ;  /* 0x0000001416147208 */ /* 0x040fe40005000000 */
[----:B------:R-:W-:Y:S02]  /*1170*/  FSEL R22, R22, R19, P1 ;  /* 0x0000001316167208 */ /* 0x000fe40000800000 */
[C---:B---3--:R-:W-:Y:S02]  /*1180*/  FSETP.GEU.AND P2, PT, R23.reuse, R20, PT ;  /* 0x000000141700720b */ /* 0x048fe40003f4e000 */
[C---:B------:R-:W-:Y:S02]  /*1190*/  FSETP.GT.AND P1, PT, R23.reuse, R22, PT ;  /* 0x000000161700720b */ /* 0x040fe40003f24000 */
[----:B------:R-:W-:-:S02]  /*11a0*/  FSEL R19, R23, R20, !P2 ;  /* 0x0000001417137208 */ /* 0x000fc40005000000 */
[----:B------:R-:W-:Y:S02]  /*11b0*/  FSEL R23, R23, R22, P1 ;  /* 0x0000001617177208 */ /* 0x000fe40000800000 */
[C---:B----4-:R-:W-:Y:S02]  /*11c0*/  FSETP.GEU.AND P2, PT, R8.reuse, R19, PT ;  /* 0x000000130800720b */ /* 0x050fe40003f4e000 */
[C---:B------:R-:W-:Y:S02]  /*11d0*/  FSETP.GT.AND P1, PT, R8.reuse, R23, PT ;  /* 0x000000170800720b */ /* 0x040fe40003f24000 */
[C---:B------:R-:W-:Y:S02]  /*11e0*/  FSEL R19, R8.reuse, R19, !P2 ;  /* 0x0000001308137208 */ /* 0x040fe40005000000 */
[----:B------:R-:W-:Y:S02]  /*11f0*/  FSEL R8, R8, R23, P1 ;  /* 0x0000001708087208 */ /* 0x000fe40000800000 */
[----:B------:R-:W-:-:S02]  /*1200*/  FSETP.GEU.AND P2, PT, R25, R19, PT ;  /* 0x000000131900720b */ /* 0x000fc40003f4e000 */
[CC--:B------:R-:W-:Y:S02]  /*1210*/  FSETP.GT.AND P1, PT, R25.reuse, R8.reuse, PT ;  /* 0x000000081900720b */ /* 0x0c0fe40003f24000 */
[C---:B------:R-:W-:Y:S02]  /*1220*/  FSEL R20, R25.reuse, R19, !P2 ;  /* 0x0000001319147208 */ /* 0x040fe40005000000 */
[----:B------:R-:W-:-:S09]  /*1230*/  FSEL R19, R25, R8, P1 ;  /* 0x0000000819137208 */ /* 0x000fd20000800000 */
.L_x_18:
[----:B------:R-:W-:Y:S05]  /*1240*/  BSYNC.RECONVERGENT B1 ;  /* 0x0000000000017941 */ /* 0x000fea0003800200 */
.L_x_17:
[----:B------:R-:W-:Y:S05]  /*1250*/  @!P0 BRA `(.L_x_16) ;  /* 0x0000000000648947 */ /* 0x000fea0003800000 */
[----:B------:R-:W-:Y:S01]  /*1260*/  ISETP.NE.AND P0, PT, R24, 0x1, PT ;  /* 0x000000011800780c */ /* 0x000fe20003f05270 */
[----:B------:R-:W-:Y:S01]  /*1270*/  BSSY.RECONVERGENT B1, `(.L_x_19) ;  /* 0x0000010000017945 */ /* 0x000fe20003800200 */
[----:B------:R-:W-:-:S04]  /*1280*/  LOP3.LUT R2, R4, 0x1, RZ, 0xc0, !PT ;  /* 0x0000000104027812 */ /* 0x000fc800078ec0ff */
[----:B------:R-:W-:-:S07]  /*1290*/  ISETP.NE.U32.AND P2, PT, R2, 0x1, PT ;  /* 0x000000010200780c */ /* 0x000fce0003f45070 */
[----:B------:R-:W-:Y:S06]  /*12a0*/  @!P0 BRA `(.L_x_20) ;  /* 0x0000000000308947 */ /* 0x000fec0003800000 */
[----:B------:R-:W-:-:S05]  /*12b0*/  IMAD.WIDE.U32 R2, R21, 0x4, R14 ;  /* 0x0000000415027825 */ /* 0x000fca00078e000e */
[----:B------:R-:W2:Y:S04]  /*12c0*/  LDG.E R8, desc[UR6][R2.64] ;  /* 0x0000000602087981 */ /* 0x000ea8000c1e1900 */
[----:B------:R-:W3:Y:S01]  /*12d0*/  LDG.E R23, desc[UR6][R2.64+0x4] ;  /* 0x0000040602177981 */ /* 0x000ee2000c1e1900 */
[----:B------:R-:W-:Y:S02]  /*12e0*/  IADD3 R21, PT, PT, R21, 0x2, RZ ;  /* 0x0000000215157810 */ /* 0x000fe40007ffe0ff */
[CC--:B--2---:R-:W-:Y:S02]  /*12f0*/  FSETP.GEU.AND P0, PT, R8.reuse, R20.reuse, PT ;  /* 0x000000140800720b */ /* 0x0c4fe40003f0e000 */
[C---:B------:R-:W-:Y:S02]  /*1300*/  FSETP.GT.AND P1, PT, R8.reuse, R19, PT ;  /* 0x000000130800720b */ /* 0x040fe40003f24000 */
[----:B------:R-:W-:-:S02]  /*1310*/  FSEL R20, R8, R20, !P0 ;  /* 0x0000001408147208 */ /* 0x000fc40004000000 */
[----:B------:R-:W-:Y:S02]  /*1320*/  FSEL R8, R8, R19, P1 ;  /* 0x0000001308087208 */ /* 0x000fe40000800000 */
[C---:B---3--:R-:W-:Y:S02]  /*1330*/  FSETP.GEU.AND P0, PT, R23.reuse, R20, PT ;  /* 0x000000141700720b */ /* 0x048fe40003f0e000 */
[C---:B------:R-:W-:Y:S02]  /*1340*/  FSETP.GT.AND P1, PT, R23.reuse, R8, PT ;  /* 0x000000081700720b */ /* 0x040fe40003f24000 */
[C---:B------:R-:W-:Y:S02]  /*1350*/  FSEL R20, R23.reuse, R20, !P0 ;  /* 0x0000001417147208 */ /* 0x040fe40004000000 */
[----:B------:R-:W-:-:S09]  /*1360*/  FSEL R19, R23, R8, P1 ;  /* 0x0000000817137208 */ /* 0x000fd20000800000 */
.L_x_20:
[----:B------:R-:W-:Y:S05]  /*1370*/  BSYNC.RECONVERGENT B1 ;  /* 0x0000000000017941 */ /* 0x000fea0003800200 */
.L_x_19:
[----:B------:R-:W-:Y:S05]  /*1380*/  @!P2 BRA `(.L_x_16) ;  /* 0x000000000018a947 */ /* 0x000fea0003800000 */
[----:B------:R-:W-:-:S06]  /*1390*/  IMAD.WIDE.U32 R2, R21, 0x4, R14 ;  /* 0x0000000415027825 */ /* 0x000fcc00078e000e */
[----:B------:R-:W2:Y:S02]  /*13a0*/  LDG.E R3, desc[UR6][R2.64] ;  /* 0x0000000602037981 */ /* 0x000ea4000c1e1900 */
[C---:B--2---:R-:W-:Y:S02]  /*13b0*/  FSETP.GT.AND P1, PT, R3.reuse, R19, PT ;  /* 0x000000130300720b */ /* 0x044fe40003f24000 */
[----:B------:R-:W-:-:S04]  /*13c0*/  FSETP.GEU.AND P0, PT, R3, R20, PT ;  /* 0x000000140300720b */ /* 0x000fc80003f0e000 */
[----:B------:R-:W-:-:S07]  /*13d0*/  FSEL R20, R3, R20, !P0 ;  /* 0x0000001403147208 */ /* 0x000fce0004000000 */
[----:B------:R-:W-:-:S07]  /*13e0*/  @P1 IMAD.MOV.U32 R19, RZ, RZ, R3 ;  /* 0x000000ffff131224 */ /* 0x000fce00078e0003 */
.L_x_16:
[----:B------:R-:W-:Y:S05]  /*13f0*/  BSYNC.RECONVERGENT B0 ;  /* 0x0000000000007941 */ /* 0x000fea0003800200 */
.L_x_15:
[----:B------:R-:W0:Y:S01]  /*1400*/  LDCU UR4, c[0x0][0x39c] ;  /* 0x00007380ff0477ac */ /* 0x000e220008000800 */
[----:B------:R-:W-:Y:S01]  /*1410*/  I2FP.F32.U32 R2, R0 ;  /* 0x0000000000027245 */ /* 0x000fe20000201000 */
[----:B------:R-:W-:Y:S03]  /*1420*/  BSSY.RECONVERGENT B2, `(.L_x_21) ;  /* 0x0000010000027945 */ /* 0x000fe60003800200 */
[----:B------:R-:W1:Y:S08]  /*1430*/  MUFU.RCP R21, R2 ;  /* 0x0000000200157308 */ /* 0x000e700000001000 */
[----:B------:R-:W2:Y:S01]  /*1440*/  FCHK P0, R7, R2 ;  /* 0x0000000207007302 */ /* 0x000ea20000000000 */
[----:B0-----:R-:W-:-:S04]  /*1450*/  IMAD R3, R4, UR4, RZ ;  /* 0x0000000404037c24 */ /* 0x001fc8000f8e02ff */
[----:B------:R-:W-:-:S04]  /*1460*/  IMAD.WIDE R12, R3, 0x4, R12 ;  /* 0x00000004030c7825 */ /* 0x000fc800078e020c */
[----:B-1----:R-:W-:Y:S01]  /*1470*/  FFMA R0, -R2, R21, 1 ;  /* 0x3f80000002007423 */ /* 0x002fe20000000115 */
[----:B------:R0:W-:Y:S03]  /*1480*/  STG.E desc[UR6][R12.64], R18 ;  /* 0x000000120c007986 */ /* 0x0001e6000c101906 */
[----:B------:R-:W-:-:S04]  /*1490*/  FFMA R0, R21, R0, R21 ;  /* 0x0000000015007223 */ /* 0x000fc80000000015 */
[----:B------:R-:W-:-:S04]  /*14a0*/  FFMA R3, R0, R7, RZ ;  /* 0x0000000700037223 */ /* 0x000fc800000000ff */
[----:B------:R-:W-:-:S04]  /*14b0*/  FFMA R8, -R2, R3, R7 ;  /* 0x0000000302087223 */ /* 0x000fc80000000107 */
[----:B------:R-:W-:Y:S01]  /*14c0*/  FFMA R0, R0, R8, R3 ;  /* 0x0000000800007223 */ /* 0x000fe20000000003 */
[----:B0-2---:R-:W-:Y:S06]  /*14d0*/  @!P0 BRA `(.L_x_22) ;  /* 0x0000000000108947 */ /* 0x005fec0003800000 */
[----:B------:R-:W-:Y:S01]  /*14e0*/  IMAD.MOV.U32 R3, RZ, RZ, R2 ;  /* 0x000000ffff037224 */ /* 0x000fe200078e0002 */
[----:B------:R-:W-:Y:S02]  /*14f0*/  MOV R0, R7 ;  /* 0x0000000700007202 */ /* 0x000fe40000000f00 */
[----:B------:R-:W-:-:S07]  /*1500*/  MOV R2, 0x1520 ;  /* 0x0000152000027802 */ /* 0x000fce0000000f00 */
[----:B-----5:R-:W-:Y:S05]  /*1510*/  CALL.REL.NOINC `($__internal_0_$__cuda_sm3x_div_rn_noftz_f32_slowpath) ;  /* 0x0000003000b87944 */ /* 0x020fea0003c00000 */
.L_x_22:
[----:B------:R-:W-:Y:S05]  /*1520*/  BSYNC.RECONVERGENT B2 ;  /* 0x0000000000027941 */ /* 0x000fea0003800200 */
.L_x_21:
[----:B------:R0:W-:Y:S01]  /*1530*/  STG.E desc[UR6][R12.64+0x4], R0 ;  /* 0x000004000c007986 */ /* 0x0001e2000c101906 */
[C---:B------:R-:W-:Y:S01]  /*1540*/  IADD3 R2, PT, PT, R4.reuse, -0x1, RZ ;  /* 0xffffffff04027810 */ /* 0x040fe20007ffe0ff */
[----:B------:R-:W-:Y:S01]  /*1550*/  BSSY.RECONVERGENT B0, `(.L_x_23) ;  /* 0x0000045000007945 */ /* 0x000fe20003800200 */
[----:B------:R-:W-:Y:S01]  /*1560*/  LOP3.LUT R7, R4, 0xf, RZ, 0xc0, !PT ;  /* 0x0000000f04077812 */ /* 0x000fe200078ec0ff */
[----:B------:R-:W-:Y:S01]  /*1570*/  IMAD.MOV.U32 R21, RZ, RZ, 0x1 ;  /* 0x00000001ff157424 */ /* 0x000fe200078e00ff */
[----:B------:R-:W-:-:S13]  /*1580*/  ISETP.GE.U32.AND P0, PT, R2, 0xf, PT ;  /* 0x0000000f0200780c */ /* 0x000fda0003f06070 */
[----:B0-----:R-:W-:Y:S05]  /*1590*/  @!P0 BRA `(.L_x_24) ;  /* 0x0000000400008947 */ /* 0x001fea0003800000 */
[----:B------:R-:W0:Y:S01]  /*15a0*/  LDCU.64 UR4, c[0x0][0x380] ;  /* 0x00007000ff0477ac */ /* 0x000e220008000a00 */
[----:B------:R-:W-:Y:S01]  /*15b0*/  LOP3.LUT R8, R4, 0x3f0, RZ, 0xc0, !PT ;  /* 0x000003f004087812 */ /* 0x000fe200078ec0ff */
[----:B------:R-:W-:Y:S01]  /*15c0*/  HFMA2 R0, -RZ, RZ, 0, 0 ;  /* 0x00000000ff007431 */ /* 0x000fe200000001ff */
[----:B------:R-:W-:Y:S03]  /*15d0*/  BSSY.RECONVERGENT B1, `(.L_x_25) ;  /* 0x000003b000017945 */ /* 0x000fe60003800200 */
[----:B------:R-:W-:Y:S01]  /*15e0*/  IMAD.MOV R8, RZ, RZ, -R8 ;  /* 0x000000ffff087224 */ /* 0x000fe200078e0a08 */
[----:B0-----:R-:W-:-:S04]  /*15f0*/  IADD3 R2, P1, PT, R16, UR4, RZ ;  /* 0x0000000410027c10 */ /* 0x001fc8000ff3e0ff */
[----:B------:R-:W-:-:S04]  /*1600*/  IADD3 R2, P0, PT, R2, 0x20, RZ ;  /* 0x0000002002027810 */ /* 0x000fc80007f1e0ff */
[----:B------:R-:W-:-:S09]  /*1610*/  IADD3.X R3, PT, PT, RZ, UR5, R17, P0, P1 ;  /* 0x00000005ff037c10 */ /* 0x000fd200087e2411 */
.L_x_26:
[----:B------:R-:W2:Y:S04]  /*1620*/  LDG.E R22, desc[UR6][R2.64+-0x1c] ;  /* 0xffffe40602167981 */ /* 0x000ea8000c1e1900 */
[----:B------:R-:W3:Y:S04]  /*1630*/  LDG.E R23, desc[UR6][R2.64+-0x18] ;  /* 0xffffe80602177981 */ /* 0x000ee8000c1e1900 */
[----:B------:R-:W4:Y:S04]  /*1640*/  LDG.E R24, desc[UR6][R2.64+-0x14] ;  /* 0xffffec0602187981 */ /* 0x000f28000c1e1900 */
[----:B------:R-:W4:Y:S04]  /*1650*/  LDG.E R26, desc[UR6][R2.64+-0x10] ;  /* 0xfffff006021a7981 */ /* 0x000f28000c1e1900 */
[----:B------:R-:W4:Y:S01]  /*1660*/  LDG.E R28, desc[UR6][R2.64+-0x8] ;  /* 0xfffff806021c7981 */ /* 0x000f22000c1e1900 */
[----:B--2---:R-:W-:-:S03]  /*1670*/  FMUL R21, R22, R5 ;  /* 0x0000000516157220 */ /* 0x004fc60000400000 */
[----:B------:R-:W2:Y:S01]  /*1680*/  LDG.E R22, desc[UR6][R2.64+-0xc] ;  /* 0xfffff40602167981 */ /* 0x000ea2000c1e1900 */
[----:B-----5:R-:W-:-:S03]  /*1690*/  FFMA R21, R6, R9, R21 ;  /* 0x0000000906157223 */ /* 0x020fc60000000015 */
[----:B------:R-:W2:Y:S01]  /*16a0*/  LDG.E R9, desc[UR6][R2.64+-0x4] ;  /* 0xfffffc0602097981 */ /* 0x000ea2000c1e1900 */
[-C--:B---3--:R-:W-:Y:S01]  /*16b0*/  FMUL R23, R23, R5.reuse ;  /* 0x0000000517177220 */ /* 0x088fe20000400000 */
[----:B----4-:R-:W-:-:S03]  /*16c0*/  FMUL R24, R24, R5 ;  /* 0x0000000518187220 */ /* 0x010fc60000400000 */
[----:B------:R-:W-:Y:S02]  /*16d0*/  FFMA R23, R6, R21, R23 ;  /* 0x0000001506177223 */ /* 0x000fe40000000017 */
[----:B------:R-:W3:Y:S01]  /*16e0*/  LDG.E R21, desc[UR6][R2.64] ;  /* 0x0000000602157981 */ /* 0x000ee2000c1e1900 */
[----:B------:R-:W-:Y:S01]  /*16f0*/  FMUL R26, R26, R5 ;  /* 0x000000051a1a7220 */ /* 0x000fe20000400000 */
[C---:B------:R-:W-:Y:S02]  /*1700*/  FFMA R23, R6.reuse, R23, R24 ;  /* 0x0000001706177223 */ /* 0x040fe40000000018 */
[----:B------:R-:W4:Y:S02]  /*1710*/  LDG.E R24, desc[UR6][R2.64+0x4] ;  /* 0x0000040602187981 */ /* 0x000f24000c1e1900 */
[----:B------:R-:W-:Y:S02]  /*1720*/  FFMA R23, R6, R23, R26 ;  /* 0x0000001706177223 */ /* 0x000fe4000000001a */
[----:B------:R-:W4:Y:S01]  /*1730*/  LDG.E R26, desc[UR6][R2.64+0x8] ;  /* 0x00000806021a7981 */ /* 0x000f22000c1e1900 */
[-C--:B------:R-:W-:Y:S01]  /*1740*/  FMUL R28, R28, R5.reuse ;  /* 0x000000051c1c7220 */ /* 0x080fe20000400000 */
[----:B--2---:R-:W-:-:S04]  /*1750*/  FMUL R22, R22, R5 ;  /* 0x0000000516167220 */ /* 0x004fc80000400000 */
[C---:B------:R-:W-:Y:S02]  /*1760*/  FFMA R23, R6.reuse, R23, R22 ;  /* 0x0000001706177223 */ /* 0x040fe40000000016 */
[----:B------:R-:W2:Y:S02]  /*1770*/  LDG.E R22, desc[UR6][R2.64+0xc] ;  /* 0x00000c0602167981 */ /* 0x000ea4000c1e1900 */
[C---:B------:R-:W-:Y:S01]  /*1780*/  FFMA R23, R6.reuse, R23, R28 ;  /* 0x0000001706177223 */ /* 0x040fe2000000001c */
[-C--:B------:R-:W-:Y:S01]  /*1790*/  FMUL R28, R9, R5.reuse ;  /* 0x00000005091c7220 */ /* 0x080fe20000400000 */
[----:B---3--:R-:W-:Y:S01]  /*17a0*/  FMUL R21, R21, R5 ;  /* 0x0000000515157220 */ /* 0x008fe20000400000 */
[----:B------:R-:W3:Y:S02]  /*17b0*/  LDG.E R9, desc[UR6][R2.64+0x14] ;  /* 0x0000140602097981 */ /* 0x000ee4000c1e1900 */
[C---:B------:R-:W-:Y:S02]  /*17c0*/  FFMA R23, R6.reuse, R23, R28 ;  /* 0x0000001706177223 */ /* 0x040fe4000000001c */
[----:B------:R-:W3:Y:S02]  /*17d0*/  LDG.E R28, desc[UR6][R2.64+0x10] ;  /* 0x00001006021c7981 */ /* 0x000ee4000c1e1900 */
[----:B------:R-:W-:Y:S01]  /*17e0*/  FFMA R21, R6, R23, R21 ;  /* 0x0000001706157223 */ /* 0x000fe20000000015 */
[----:B----4-:R-:W-:-:S02]  /*17f0*/  FMUL R23, R24, R5 ;  /* 0x0000000518177220 */ /* 0x010fc40000400000 */
[----:B------:R-:W4:Y:S02]  /*1800*/  LDG.E R24, desc[UR6][R2.64+0x18] ;  /* 0x0000180602187981 */ /* 0x000f24000c1e1900 */
[----:B------:R-:W-:Y:S01]  /*1810*/  FFMA R21, R6, R21, R23 ;  /* 0x0000001506157223 */ /* 0x000fe20000000017 */
[----:B------:R-:W-:Y:S02]  /*1820*/  FMUL R23, R26, R5 ;  /* 0x000000051a177220 */ /* 0x000fe40000400000 */
[----:B------:R-:W4:Y:S02]  /*1830*/  LDG.E R26, desc[UR6][R2.64+0x1c] ;  /* 0x00001c06021a7981 */ /* 0x000f24000c1e1900 */
[----:B------:R-:W-:Y:S02]  /*1840*/  FFMA R23, R6, R21, R23 ;  /* 0x0000001506177223 */ /* 0x000fe40000000017 */
[----:B------:R0:W4:Y:S01]  /*1850*/  LDG.E R21, desc[UR6][R2.64+0x20] ;  /* 0x0000200602157981 */ /* 0x000122000c1e1900 */
[----:B------:R-:W-:-:S04]  /*1860*/  IADD3 R8, PT, PT, R8, 0x10, RZ ;  /* 0x0000001008087810 */ /* 0x000fc80007ffe0ff */
[----:B------:R-:W-:Y:S02]  /*1870*/  ISETP.NE.AND P0, PT, R8, RZ, PT ;  /* 0x000000ff0800720c */ /* 0x000fe40003f05270 */
[----:B0-----:R-:W-:Y:S02]  /*1880*/  IADD3 R2, P1, PT, R2, 0x40, RZ ;  /* 0x0000004002027810 */ /* 0x001fe40007f3e0ff */
[----:B------:R-:W-:-:S03]  /*1890*/  IADD3 R0, PT, PT, R0, 0x10, RZ ;  /* 0x0000001000007810 */ /* 0x000fc60007ffe0ff */
[----:B------:R-:W-:Y:S02]  /*18a0*/  IMAD.X R3, RZ, RZ, R3, P1 ;  /* 0x000000ffff037224 */ /* 0x000fe400008e0603 */
[----:B--2---:R-:W-:-:S04]  /*18b0*/  FMUL R22, R22, R5 ;  /* 0x0000000516167220 */ /* 0x004fc80000400000 */
[----:B------:R-:W-:Y:S01]  /*18c0*/  FFMA R23, R6, R23, R22 ;  /* 0x0000001706177223 */ /* 0x000fe20000000016 */
[-C--:B---3--:R-:W-:Y:S01]  /*18d0*/  FMUL R22, R9, R5.reuse ;  /* 0x0000000509167220 */ /* 0x088fe20000400000 */
[----:B------:R-:W-:-:S04]  /*18e0*/  FMUL R28, R28, R5 ;  /* 0x000000051c1c7220 */ /* 0x000fc80000400000 */
[----:B------:R-:W-:Y:S01]  /*18f0*/  FFMA R23, R6, R23, R28 ;  /* 0x0000001706177223 */ /* 0x000fe2000000001c */
[----:B----4-:R-:W-:-:S03]  /*1900*/  FMUL R24, R24, R5 ;  /* 0x0000000518187220 */ /* 0x010fc60000400000 */
[----:B------:R-:W-:Y:S01]  /*1910*/  FFMA R23, R6, R23, R22 ;  /* 0x0000001706177223 */ /* 0x000fe20000000016 */
[----:B------:R-:W-:-:S03]  /*1920*/  FMUL R9, R26, R5 ;  /* 0x000000051a097220 */ /* 0x000fc60000400000 */
[----:B------:R-:W-:Y:S01]  /*1930*/  FFMA R23, R6, R23, R24 ;  /* 0x0000001706177223 */ /* 0x000fe20000000018 */
[----:B------:R-:W-:-:S03]  /*1940*/  FMUL R21, R21, R5 ;  /* 0x0000000515157220 */ /* 0x000fc60000400000 */
[----:B------:R-:W-:-:S04]  /*1950*/  FFMA R9, R6, R23, R9 ;  /* 0x0000001706097223 */ /* 0x000fc80000000009 */
[----:B------:R-:W-:Y:S01]  /*1960*/  FFMA R9, R6, R9, R21 ;  /* 0x0000000906097223 */ /* 0x000fe20000000015 */
[----:B------:R-:W-:Y:S06]  /*1970*/  @P0 BRA `(.L_x_26) ;  /* 0xfffffffc00280947 */ /* 0x000fec000383ffff */
[----:B------:R-:W-:Y:S05]  /*1980*/  BSYNC.RECONVERGENT B1 ;  /* 0x0000000000017941 */ /* 0x000fea0003800200 */
.L_x_25:
[----:B------:R-:W-:-:S07]  /*1990*/  VIADD R21, R0, 0x1 ;  /* 0x0000000100157836 */ /* 0x000fce0000000000 */
.L_x_24:
[----:B------:R-:W-:Y:S05]  /*19a0*/  BSYNC.RECONVERGENT B0 ;  /* 0x0000000000007941 */ /* 0x000fea0003800200 */
.L_x_23:
[----:B------:R-:W-:Y:S01]  /*19b0*/  ISETP.NE.AND P0, PT, R7, RZ, PT ;  /* 0x000000ff0700720c */ /* 0x000fe20003f05270 */
[----:B------:R-:W-:-:S12]  /*19c0*/  BSSY.RECONVERGENT B0, `(.L_x_27) ;  /* 0x0000045000007945 */ /* 0x000fd80003800200 */
[----:B------:R-:W-:Y:S05]  /*19d0*/  @!P0 BRA `(.L_x_28) ;  /* 0x00000004000c8947 */ /* 0x000fea0003800000 */
[----:B------:R-:W-:Y:S01]  /*19e0*/  ISETP.GE.U32.AND P0, PT, R7, 0x8, PT ;  /* 0x000000080700780c */ /* 0x000fe20003f06070 */
[----:B------:R-:W-:Y:S01]  /*19f0*/  BSSY.RECONVERGENT B1, `(.L_x_29) ;  /* 0x000001e000017945 */ /* 0x000fe20003800200 */
[----:B------:R-:W-:-:S04]  /*1a00*/  LOP3.LUT R23, R4, 0x7, RZ, 0xc0, !PT ;  /* 0x0000000704177812 */ /* 0x000fc800078ec0ff */
[----:B------:R-:W-:-:S07]  /*1a10*/  ISETP.NE.AND P1, PT, R23, RZ, PT ;  /* 0x000000ff1700720c */ /* 0x000fce0003f25270 */
[----:B------:R-:W-:Y:S06]  /*1a20*/  @!P0 BRA `(.L_x_30) ;  /* 0x0000000000688947 */ /* 0x000fec0003800000 */
[----:B------:R-:W-:-:S05]  /*1a30*/  IMAD.WIDE.U32 R2, R21, 0x4, R14 ;  /* 0x0000000415027825 */ /* 0x000fca00078e000e */
[----:B------:R-:W2:Y:S04]  /*1a40*/  LDG.E R7, desc[UR6][R2.64] ;  /* 0x0000000602077981 */ /* 0x000ea8000c1e1900 */
[----:B------:R-:W3:Y:S04]  /*1a50*/  LDG.E R25, desc[UR6][R2.64+0x4] ;  /* 0x0000040602197981 */ /* 0x000ee8000c1e1900 */
[----:B------:R-:W4:Y:S04]  /*1a60*/  LDG.E R26, desc[UR6][R2.64+0x8] ;  /* 0x00000806021a7981 */ /* 0x000f28000c1e1900 */
[----:B------:R-:W4:Y:S04]  /*1a70*/  LDG.E R24, desc[UR6][R2.64+0xc] ;  /* 0x00000c0602187981 */ /* 0x000f28000c1e1900 */
[----:B------:R-:W4:Y:S04]  /*1a80*/  LDG.E R22, desc[UR6][R2.64+0x10] ;  /* 0x0000100602167981 */ /* 0x000f28000c1e1900 */
[----:B------:R-:W4:Y:S04]  /*1a90*/  LDG.E R8, desc[UR6][R2.64+0x14] ;  /* 0x0000140602087981 */ /* 0x000f28000c1e1900 */
[----:B------:R-:W4:Y:S04]  /*1aa0*/  LDG.E R0, desc[UR6][R2.64+0x18] ;  /* 0x0000180602007981 */ /* 0x000f28000c1e1900 */
[----:B------:R-:W4:Y:S01]  /*1ab0*/  LDG.E R28, desc[UR6][R2.64+0x1c] ;  /* 0x00001c06021c7981 */ /* 0x000f22000c1e1900 */
[----:B------:R-:W-:Y:S01]  /*1ac0*/  IADD3 R21, PT, PT, R21, 0x8, RZ ;  /* 0x0000000815157810 */ /* 0x000fe20007ffe0ff */
[----:B--2---:R-:W-:-:S04]  /*1ad0*/  FMUL R7, R7, R5 ;  /* 0x0000000507077220 */ /* 0x004fc80000400000 */
[----:B-----5:R-:W-:Y:S01]  /*1ae0*/  FFMA R7, R6, R9, R7 ;  /* 0x0000000906077223 */ /* 0x020fe20000000007 */
[-C--:B---3--:R-:W-:Y:S01]  /*1af0*/  FMUL R25, R25, R5.reuse ;  /* 0x0000000519197220 */ /* 0x088fe20000400000 */
[----:B----4-:R-:W-:-:S03]  /*1b00*/  FMUL R26, R26, R5 ;  /* 0x000000051a1a7220 */ /* 0x010fc60000400000 */
[----:B------:R-:W-:Y:S01]  /*1b10*/  FFMA R7, R6, R7, R25 ;  /* 0x0000000706077223 */ /* 0x000fe20000000019 */
[----:B------:R-:W-:-:S03]  /*1b20*/  FMUL R24, R24, R5 ;  /* 0x0000000518187220 */ /* 0x000fc60000400000 */
        /* <DEDUP_REMOVED lines=8> */
[----:B------:R-:W-:-:S04]  /*1bb0*/  FFMA R7, R6, R7, R0 ;  /* 0x0000000706077223 */ /* 0x000fc80000000000 */
[----:B------:R-:W-:-:S07]  /*1bc0*/  FFMA R9, R6, R7, R28 ;  /* 0x0000000706097223 */ /* 0x000fce000000001c */
.L_x_30:
[----:B------:R-:W-:Y:S05]  /*1bd0*/  BSYNC.RECONVERGENT B1 ;  /* 0x0000000000017941 */ /* 0x000fea0003800200 */
.L_x_29:
        /* <DEDUP_REMOVED lines=10> */
[----:B------:R-:W4:Y:S01]  /*1c80*/  LDG.E R22, desc[UR6][R14.64+0xc] ;  /* 0x00000c060e167981 */ /* 0x000f22000c1e1900 */
[----:B------:R-:W-:-:S02]  /*1c90*/  VIADD R21, R21, 0x4 ;  /* 0x0000000415157836 */ /* 0x000fc40000000000 */
[----:B--2---:R-:W-:-:S04]  /*1ca0*/  FMUL R3, R0, R5 ;  /* 0x0000000500037220 */ /* 0x004fc80000400000 */
[----:B-----5:R-:W-:Y:S01]  /*1cb0*/  FFMA R3, R6, R9, R3 ;  /* 0x0000000906037223 */ /* 0x020fe20000000003 */
[-C--:B---3--:R-:W-:Y:S01]  /*1cc0*/  FMUL R2, R2, R5.reuse ;  /* 0x0000000502027220 */ /* 0x088fe20000400000 */
[----:B----4-:R-:W-:-:S03]  /*1cd0*/  FMUL R8, R8, R5 ;  /* 0x0000000508087220 */ /* 0x010fc60000400000 */
[----:B------:R-:W-:Y:S01]  /*1ce0*/  FFMA R3, R6, R3, R2 ;  /* 0x0000000306037223 */ /* 0x000fe20000000002 */
[----:B------:R-:W-:-:S03]  /*1cf0*/  FMUL R22, R22, R5 ;  /* 0x0000000516167220 */ /* 0x000fc60000400000 */
[----:B------:R-:W-:-:S04]  /*1d00*/  FFMA R3, R6, R3, R8 ;  /* 0x0000000306037223 */ /* 0x000fc80000000008 */
[----:B------:R-:W-:-:S07]  /*1d10*/  FFMA R9, R6, R3, R22 ;  /* 0x0000000306097223 */ /* 0x000fce0000000016 */
.L_x_32:
[----:B------:R-:W-:Y:S05]  /*1d20*/  BSYNC.RECONVERGENT B1 ;  /* 0x0000000000017941 */ /* 0x000fea0003800200 */
.L_x_31:
[----:B------:R-:W-:Y:S05]  /*1d30*/  @!P1 BRA `(.L_x_28) ;  /* 0x0000000000349947 */ /* 0x000fea0003800000 */
[----:B------:R-:W0:Y:S01]  /*1d40*/  LDCU.64 UR4, c[0x0][0x380] ;  /* 0x00007000ff0477ac */ /* 0x000e220008000a00 */
[----:B------:R-:W-:Y:S01]  /*1d50*/  IMAD.WIDE.U32 R16, R21, 0x4, R16 ;  /* 0x0000000415107825 */ /* 0x000fe200078e0010 */
[----:B------:R-:W-:Y:S02]  /*1d60*/  IADD3 R4, PT, PT, -R4, RZ, RZ ;  /* 0x000000ff04047210 */ /* 0x000fe40007ffe1ff */
[----:B0-----:R-:W-:-:S04]  /*1d70*/  IADD3 R2, P0, PT, R16, UR4, RZ ;  /* 0x0000000410027c10 */ /* 0x001fc8000ff1e0ff */
[----:B------:R-:W-:-:S09]  /*1d80*/  IADD3.X R3, PT, PT, R17, UR5, RZ, P0, !PT ;  /* 0x0000000511037c10 */ /* 0x000fd200087fe4ff */
.L_x_33:
[----:B------:R0:W2:Y:S01]  /*1d90*/  LDG.E R0, desc[UR6][R2.64] ;  /* 0x0000000602007981 */ /* 0x0000a2000c1e1900 */
[----:B------:R-:W-:-:S05]  /*1da0*/  VIADD R4, R4, 0x1 ;  /* 0x0000000104047836 */ /* 0x000fca0000000000 */
[----:B------:R-:W-:Y:S02]  /*1db0*/  ISETP.NE.AND P0, PT, R4, RZ, PT ;  /* 0x000000ff0400720c */ /* 0x000fe40003f05270 */
[----:B0-----:R-:W-:-:S04]  /*1dc0*/  IADD3 R2, P1, PT, R2, 0x4, RZ ;  /* 0x0000000402027810 */ /* 0x001fc80007f3e0ff */
[----:B------:R-:W-:Y:S01]  /*1dd0*/  IADD3.X R3, PT, PT, RZ, R3, RZ, P1, !PT ;  /* 0x00000003ff037210 */ /* 0x000fe20000ffe4ff */
[----:B--2---:R-:W-:-:S04]  /*1de0*/  FMUL R7, R0, R5 ;  /* 0x0000000500077220 */ /* 0x004fc80000400000 */
[----:B-----5:R-:W-:Y:S02]  /*1df0*/  FFMA R9, R6, R9, R7 ;  /* 0x0000000906097223 */ /* 0x020fe40000000007 */
[----:B------:R-:W-:Y:S05]  /*1e00*/  @P0 BRA `(.L_x_33) ;  /* 0xfffffffc00e00947 */ /* 0x000fea000383ffff */
.L_x_28:
[----:B------:R-:W-:Y:S05]  /*1e10*/  BSYNC.RECONVERGENT B0 ;  /* 0x0000000000007941 */ /* 0x000fea0003800200 */
.L_x_27:
[----:B-----5:R0:W-:Y:S01]  /*1e20*/  STG.E desc[UR6][R12.64+0x8], R9 ;  /* 0x000008090c007986 */ /* 0x0201e2000c101906 */
[----:B------:R-:W-:Y:S01]  /*1e30*/  FSETP.NEU.AND P0, PT, R10, RZ, PT ;  /* 0x000000ff0a00720b */ /* 0x000fe20003f0d000 */
[----:B------:R-:W-:Y:S01]  /*1e40*/  BSSY.RECONVERGENT B2, `(.L_x_34) ;  /* 0x0000023000027945 */ /* 0x000fe20003800200 */
[----:B------:R-:W-:-:S11]  /*1e50*/  IMAD.MOV.U32 R3, RZ, RZ, 0x42c80000 ;  /* 0x42c80000ff037424 */ /* 0x000fd600078e00ff */
[----:B0-----:R-:W-:Y:S05]  /*1e60*/  @!P0 BRA `(.L_x_35) ;  /* 0x0000000000808947 */ /* 0x001fea0003800000 */
[----:B------:R-:W0:Y:S01]  /*1e70*/  MUFU.RCP R3, R10 ;  /* 0x0000000a00037308 */ /* 0x000e220000001000 */
[----:B------:R-:W-:Y:S07]  /*1e80*/  BSSY.RECONVERGENT B3, `(.L_x_36) ;  /* 0x000000c000037945 */ /* 0x000fee0003800200 */
[----:B------:R-:W1:Y:S01]  /*1e90*/  FCHK P0, R11, R10 ;  /* 0x0000000a0b007302 */ /* 0x000e620000000000 */
[----:B0-----:R-:W-:-:S04]  /*1ea0*/  FFMA R0, R3, -R10, 1 ;  /* 0x3f80000003007423 */ /* 0x001fc8000000080a */
[----:B------:R-:W-:-:S04]  /*1eb0*/  FFMA R0, R3, R0, R3 ;  /* 0x0000000003007223 */ /* 0x000fc80000000003 */
[----:B------:R-:W-:-:S04]  /*1ec0*/  FFMA R2, R0, R11, RZ ;  /* 0x0000000b00027223 */ /* 0x000fc800000000ff */
[----:B------:R-:W-:-:S04]  /*1ed0*/  FFMA R3, R2, -R10, R11 ;  /* 0x8000000a02037223 */ /* 0x000fc8000000000b */
[----:B------:R-:W-:Y:S01]  /*1ee0*/  FFMA R0, R0, R3, R2 ;  /* 0x0000000300007223 */ /* 0x000fe20000000002 */
[----:B-1----:R-:W-:Y:S06]  /*1ef0*/  @!P0 BRA `(.L_x_37) ;  /* 0x0000000000108947 */ /* 0x002fec0003800000 */
[----:B------:R-:W-:Y:S01]  /*1f00*/  MOV R0, R11 ;  /* 0x0000000b00007202 */ /* 0x000fe20000000f00 */
[----:B------:R-:W-:Y:S01]  /*1f10*/  IMAD.MOV.U32 R3, RZ, RZ, R10 ;  /* 0x000000ffff037224 */ /* 0x000fe200078e000a */
[----:B------:R-:W-:-:S07]  /*1f20*/  MOV R2, 0x1f40 ;  /* 0x00001f4000027802 */ /* 0x000fce0000000f00 */
[----:B------:R-:W-:Y:S05]  /*1f30*/  CALL.REL.NOINC `($__internal_0_$__cuda_sm3x_div_rn_noftz_f32_slowpath) ;  /* 0x0000002800307944 */ /* 0x000fea0003c00000 */
.L_x_37:
[----:B------:R-:W-:Y:S05]  /*1f40*/  BSYNC.RECONVERGENT B3 ;  /* 0x0000000000037941 */ /* 0x000fea0003800200 */
.L_x_36:
[----:B------:R-:W-:Y:S01]  /*1f50*/  FADD R4, R0, 1 ;  /* 0x3f80000000047421 */ /* 0x000fe20000000000 */
[----:B------:R-:W-:Y:S01]  /*1f60*/  UMOV UR4, 0x42c80000 ;  /* 0x42c8000000047882 */ /* 0x000fe20000000000 */
[----:B------:R-:W-:Y:S01]  /*1f70*/  BSSY.RECONVERGENT B3, `(.L_x_38) ;  /* 0x000000e000037945 */ /* 0x000fe20003800200 */
[----:B------:R-:W-:Y:S01]  /*1f80*/  MOV R5, UR4 ;  /* 0x0000000400057c02 */ /* 0x000fe20008000f00 */
[----:B------:R-:W0:Y:S08]  /*1f90*/  MUFU.RCP R0, R4 ;  /* 0x0000000400007308 */ /* 0x000e300000001000 */
[----:B------:R-:W1:Y:S01]  /*1fa0*/  FCHK P0, R5, R4 ;  /* 0x0000000405007302 */ /* 0x000e620000000000 */
[----:B0-----:R-:W-:-:S04]  /*1fb0*/  FFMA R3, -R4, R0, 1 ;  /* 0x3f80000004037423 */ /* 0x001fc80000000100 */
[----:B------:R-:W-:-:S04]  /*1fc0*/  FFMA R0, R0, R3, R0 ;  /* 0x0000000300007223 */ /* 0x000fc80000000000 */
[----:B------:R-:W-:-:S04]  /*1fd0*/  FFMA R3, R0, 100, RZ ;  /* 0x42c8000000037823 */ /* 0x000fc800000000ff */
[----:B------:R-:W-:-:S04]  /*1fe0*/  FFMA R2, -R4, R3, 100 ;  /* 0x42c8000004027423 */ /* 0x000fc80000000103 */
[----:B------:R-:W-:Y:S01]  /*1ff0*/  FFMA R0, R0, R2, R3 ;  /* 0x0000000200007223 */ /* 0x000fe20000000003 */
[----:B-1----:R-:W-:Y:S06]  /*2000*/  @!P0 BRA `(.L_x_39) ;  /* 0x0000000000108947 */ /* 0x002fec0003800000 */
[----:B------:R-:W-:Y:S02]  /*2010*/  HFMA2 R0, -RZ, RZ, 3.390625, 0 ;  /* 0x42c80000ff007431 */ /* 0x000fe400000001ff */
[----:B------:R-:W-:Y:S01]  /*2020*/  IMAD.MOV.U32 R3, RZ, RZ, R4 ;  /* 0x000000ffff037224 */ /* 0x000fe200078e0004 */
[----:B------:R-:W-:-:S07]  /*2030*/  MOV R2, 0x2050 ;  /* 0x0000205000027802 */ /* 0x000fce0000000f00 */
[----:B------:R-:W-:Y:S05]  /*2040*/  CALL.REL.NOINC `($__internal_0_$__cuda_sm3x_div_rn_noftz_f32_slowpath) ;  /* 0x0000002400ec7944 */ /* 0x000fea0003c00000 */
.L_x_39:
[----:B------:R-:W-:Y:S05]  /*2050*/  BSYNC.RECONVERGENT B3 ;  /* 0x0000000000037941 */ /* 0x000fea0003800200 */
.L_x_38:
[----:B------:R-:W-:-:S07]  /*2060*/  FADD R3, -R0, 100 ;  /* 0x42c8000000037421 */ /* 0x000fce0000000100 */
.L_x_35:
[----:B------:R-:W-:Y:S05]  /*2070*/  BSYNC.RECONVERGENT B2 ;  /* 0x0000000000027941 */ /* 0x000fea0003800200 */
.L_x_34:
[----:B------:R0:W-:Y:S01]  /*2080*/  STG.E desc[UR6][R12.64+0xc], R3 ;  /* 0x00000c030c007986 */ /* 0x0001e2000c101906 */
[----:B------:R-:W-:Y:S01]  /*2090*/  FSETP.NEU.AND P0, PT, R19, R20, PT ;  /* 0x000000141300720b */ /* 0x000fe20003f0d000 */
[----:B------:R-:W-:Y:S01]  /*20a0*/  BSSY.RECONVERGENT B2, `(.L_x_40) ;  /* 0x0000014000027945 */ /* 0x000fe20003800200 */
[----:B------:R-:W-:-:S11]  /*20b0*/  IMAD.MOV.U32 R5, RZ, RZ, 0x42480000 ;  /* 0x42480000ff057424 */ /* 0x000fd600078e00ff */
[----:B0-----:R-:W-:Y:S05]  /*20c0*/  @!P0 BRA `(.L_x_41) ;  /* 0x0000000000448947 */ /* 0x001fea0003800000 */
[----:B------:R-:W-:Y:S01]  /*20d0*/  FADD R7, -R20, R19 ;  /* 0x0000001314077221 */ /* 0x000fe20000000100 */
[----:B------:R-:W-:Y:S01]  /*20e0*/  FADD R0, R18, -R20 ;  /* 0x8000001412007221 */ /* 0x000fe20000000000 */
[----:B------:R-:W-:Y:S02]  /*20f0*/  BSSY.RECONVERGENT B3, `(.L_x_41) ;  /* 0x000000e000037945 */ /* 0x000fe40003800200 */
[----:B------:R-:W0:Y:S01]  /*2100*/  MUFU.RCP R2, R7 ;  /* 0x0000000700027308 */ /* 0x000e220000001000 */
[----:B------:R-:W-:-:S07]  /*2110*/  FMUL R0, R0, 100 ;  /* 0x42c8000000007820 */ /* 0x000fce0000400000 */
[----:B------:R-:W1:Y:S01]  /*2120*/  FCHK P0, R0, R7 ;  /* 0x0000000700007302 */ /* 0x000e620000000000 */
[----:B0-----:R-:W-:-:S04]  /*2130*/  FFMA R3, -R7, R2, 1 ;  /* 0x3f80000007037423 */ /* 0x001fc80000000102 */
[----:B------:R-:W-:-:S04]  /*2140*/  FFMA R3, R2, R3, R2 ;  /* 0x0000000302037223 */ /* 0x000fc80000000002 */
[----:B------:R-:W-:-:S04]  /*2150*/  FFMA R2, R0, R3, RZ ;  /* 0x0000000300027223 */ /* 0x000fc800000000ff */
[----:B------:R-:W-:-:S04]  /*2160*/  FFMA R4, -R7, R2, R0 ;  /* 0x0000000207047223 */ /* 0x000fc80000000100 */
[----:B------:R-:W-:Y:S01]  /*2170*/  FFMA R5, R3, R4, R2 ;  /* 0x0000000403057223 */ /* 0x000fe20000000002 */
[----:B-1----:R-:W-:Y:S06]  /*2180*/  @!P0 BRA `(.L_x_42) ;  /* 0x0000000000108947 */ /* 0x002fec0003800000 */
[----:B------:R-:W-:Y:S02]  /*2190*/  MOV R3, R7 ;  /* 0x0000000700037202 */ /* 0x000fe40000000f00 */
[----:B------:R-:W-:-:S07]  /*21a0*/  MOV R2, 0x21c0 ;  /* 0x000021c000027802 */ /* 0x000fce0000000f00 */
[----:B------:R-:W-:Y:S05]  /*21b0*/  CALL.REL.NOINC `($__internal_0_$__cuda_sm3x_div_rn_noftz_f32_slowpath) ;  /* 0x0000002400907944 */ /* 0x000fea0003c00000 */
[----:B------:R-:W-:-:S07]  /*21c0*/  IMAD.MOV.U32 R5, RZ, RZ, R0 ;  /* 0x000000ffff057224 */ /* 0x000fce00078e0000 */
.L_x_42:
[----:B------:R-:W-:Y:S05]  /*21d0*/  BSYNC.RECONVERGENT B3 ;  /* 0x0000000000037941 */ /* 0x000fea0003800200 */
.L_x_41:
[----:B------:R-:W-:Y:S05]  /*21e0*/  BSYNC.RECONVERGENT B2 ;  /* 0x0000000000027941 */ /* 0x000fea0003800200 */
.L_x_40:
[----:B------:R-:W-:Y:S01]  /*21f0*/  STG.E desc[UR6][R12.64+0x10], R5 ;  /* 0x000010050c007986 */ /* 0x000fe2000c101906 */
[----:B------:R-:W-:Y:S05]  /*2200*/  EXIT ;  /* 0x000000000000794d */ /* 0x000fea0003800000 */
.L_x_2:
[----:B------:R-:W-:Y:S01]  /*2210*/  ISETP.GE.AND P0, PT, R19, 0x1, PT ;  /* 0x000000011300780c */ /* 0x000fe20003f06270 */
[----:B------:R-:W-:Y:S01]  /*2220*/  IMAD.MOV.U32 R3, RZ, RZ, RZ ;  /* 0x000000ffff037224 */ /* 0x000fe200078e00ff */
[----:B------:R-:W-:-:S11]  /*2230*/  IADD3 R7, PT, PT, R4, -R19, RZ ;  /* 0x8000001304077210 */ /* 0x000fd60007ffe0ff */
[----:B------:R-:W-:Y:S05]  /*2240*/  @!P0 BRA `(.L_x_43) ;  /* 0x0000000400c88947 */ /* 0x000fea0003800000 */
[----:B------:R-:W-:Y:S01]  /*2250*/  VIADDMNMX R0, R7, 0x1, R4, !PT ;  /* 0x0000000107007846 */ /* 0x000fe20007800104 */
[----:B------:R-:W-:Y:S01]  /*2260*/  BSSY.RECONVERGENT B0, `(.L_x_44) ;  /* 0x0000037000007945 */ /* 0x000fe20003800200 */
[----:B------:R-:W-:Y:S02]  /*2270*/  MOV R21, R7 ;  /* 0x0000000700157202 */ /* 0x000fe40000000f00 */
[----:B------:R-:W-:-:S05]  /*2280*/  IADD3 R3, PT, PT, R0, R19, RZ ;  /* 0x0000001300037210 */ /* 0x000fca0007ffe0ff */
[C---:B------:R-:W-:Y:S01]  /*2290*/  IMAD.IADD R0, R3.reuse, 0x1, -R4 ;  /* 0x0000000103007824 */ /* 0x040fe200078e0a04 */
[----:B------:R-:W-:-:S04]  /*22a0*/  IADD3 R3, PT, PT, -R3, R4, RZ ;  /* 0x0000000403037210 */ /* 0x000fc80007ffe1ff */
[----:B------:R-:W-:Y:S01]  /*22b0*/  ISETP.GT.U32.AND P1, PT, R3, -0x10, PT ;  /* 0xfffffff00300780c */ /* 0x000fe20003f24070 */
[----:B------:R-:W-:Y:S01]  /*22c0*/  IMAD.MOV.U32 R3, RZ, RZ, RZ ;  /* 0x000000ffff037224 */ /* 0x000fe200078e00ff */
[----:B------:R-:W-:-:S04]  /*22d0*/  LOP3.LUT R25, R0, 0xf, RZ, 0xc0, !PT ;  /* 0x0000000f00197812 */ /* 0x000fc800078ec0ff */
[----:B------:R-:W-:-:S07]  /*22e0*/  ISETP.NE.AND P2, PT, R25, RZ, PT ;  /* 0x000000ff1900720c */ /* 0x000fce0003f45270 */
[----:B------:R-:W-:Y:S06]  /*22f0*/  @P1 BRA `(.L_x_45) ;  /* 0x0000000000b41947 */ /* 0x000fec0003800000 */
[----:B------:R-:W0:Y:S01]  /*2300*/  LDCU.64 UR4, c[0x0][0x380] ;  /* 0x00007000ff0477ac */ /* 0x000e220008000a00 */
[----:B------:R-:W-:Y:S01]  /*2310*/  LOP3.LUT R2, R0, 0xfffffff0, RZ, 0xc0, !PT ;  /* 0xfffffff000027812 */ /* 0x000fe200078ec0ff */
[----:B------:R-:W-:Y:S01]  /*2320*/  IMAD.MOV.U32 R3, RZ, RZ, RZ ;  /* 0x000000ffff037224 */ /* 0x000fe200078e00ff */
[----:B------:R-:W-:-:S03]  /*2330*/  MOV R21, R7 ;  /* 0x0000000700157202 */ /* 0x000fc60000000f00 */
[----:B------:R-:W-:Y:S01]  /*2340*/  IMAD.MOV R2, RZ, RZ, -R2 ;  /* 0x000000ffff027224 */ /* 0x000fe200078e0a02 */
[----:B0-----:R-:W-:-:S04]  /*2350*/  IADD3 R8, P1, PT, R16, UR4, RZ ;  /* 0x0000000410087c10 */ /* 0x001fc8000ff3e0ff */
[----:B------:R-:W-:-:S04]  /*2360*/  IADD3 R8, P3, PT, R8, 0x20, RZ ;  /* 0x0000002008087810 */ /* 0x000fc80007f7e0ff */
[----:B------:R-:W-:-:S09]  /*2370*/  IADD3.X R9, PT, PT, RZ, UR5, R17, P3, P1 ;  /* 0x00000005ff097c10 */ /* 0x000fd20009fe2411 */
.L_x_46:
[----:B------:R-:W-:-:S05]  /*2380*/  IMAD.WIDE R10, R21, 0x4, R8 ;  /* 0x00000004150a7825 */ /* 0x000fca00078e0208 */
[----:B------:R-:W2:Y:S04]  /*2390*/  LDG.E R24, desc[UR6][R10.64+-0x1c] ;  /* 0xffffe4060a187981 */ /* 0x000ea8000c1e1900 */
[----:B------:R-:W3:Y:S04]  /*23a0*/  LDG.E R26, desc[UR6][R10.64+-0x18] ;  /* 0xffffe8060a1a7981 */ /* 0x000ee8000c1e1900 */
[----:B------:R-:W4:Y:S04]  /*23b0*/  LDG.E R18, desc[UR6][R10.64+-0x14] ;  /* 0xffffec060a127981 */ /* 0x000f28000c1e1900 */
[----:B------:R-:W5:Y:S04]  /*23c0*/  LDG.E R20, desc[UR6][R10.64+-0x10] ;  /* 0xfffff0060a147981 */ /* 0x000f68000c1e1900 */
[----:B------:R-:W5:Y:S04]  /*23d0*/  LDG.E R22, desc[UR6][R10.64+-0xc] ;  /* 0xfffff4060a167981 */ /* 0x000f68000c1e1900 */
[----:B------:R-:W5:Y:S01]  /*23e0*/  LDG.E R23, desc[UR6][R10.64+-0x8] ;  /* 0xfffff8060a177981 */ /* 0x000f62000c1e1900 */
[----:B--2---:R-:W-:-:S03]  /*23f0*/  FADD R3, R24, R3 ;  /* 0x0000000318037221 */ /* 0x004fc60000000000 */
[----:B------:R-:W2:Y:S01]  /*2400*/  LDG.E R24, desc[UR6][R10.64+-0x4] ;  /* 0xfffffc060a187981 */ /* 0x000ea2000c1e1900 */
[----:B---3--:R-:W-:-:S03]  /*2410*/  FADD R27, R3, R26 ;  /* 0x0000001a031b7221 */ /* 0x008fc60000000000 */
[----:B------:R-:W3:Y:S01]  /*2420*/  LDG.E R3, desc[UR6][R10.64] ;  /* 0x000000060a037981 */ /* 0x000ee2000c1e1900 */
[----:B----4-:R-:W-:-:S03]  /*2430*/  FADD R27, R27, R18 ;  /* 0x000000121b1b7221 */ /* 0x010fc60000000000 */
[----:B------:R-:W4:Y:S01]  /*2440*/  LDG.E R18, desc[UR6][R10.64+0x4] ;  /* 0x000004060a127981 */ /* 0x000f22000c1e1900 */
[----:B-----5:R-:W-:-:S03]  /*2450*/  FADD R27, R27, R20 ;  /* 0x000000141b1b7221 */ /* 0x020fc60000000000 */
[----:B------:R-:W5:Y:S01]  /*2460*/  LDG.E R20, desc[UR6][R10.64+0x8] ;  /* 0x000008060a147981 */ /* 0x000f62000c1e1900 */
[----:B------:R-:W-:-:S03]  /*2470*/  FADD R26, R27, R22 ;  /* 0x000000161b1a7221 */ /* 0x000fc60000000000 */
[----:B------:R-:W5:Y:S01]  /*2480*/  LDG.E R22, desc[UR6][R10.64+0xc] ;  /* 0x00000c060a167981 */ /* 0x000f62000c1e1900 */
[----:B------:R-:W-:-:S03]  /*2490*/  FADD R27, R26, R23 ;  /* 0x000000171a1b7221 */ /* 0x000fc60000000000 */
[----:B------:R-:W5:Y:S01]  /*24a0*/  LDG.E R23, desc[UR6][R10.64+0x10] ;  /* 0x000010060a177981 */ /* 0x000f62000c1e1900 */
[----:B--2---:R-:W-:-:S03]  /*24b0*/  FADD R26, R27, R24 ;  /* 0x000000181b1a7221 */ /* 0x004fc60000000000 */
[----:B------:R-:W2:Y:S01]  /*24c0*/  LDG.E R24, desc[UR6][R10.64+0x14] ;  /* 0x000014060a187981 */ /* 0x000ea2000c1e1900 */
[----:B---3--:R-:W-:-:S03]  /*24d0*/  FADD R27, R26, R3 ;  /* 0x000000031a1b7221 */ /* 0x008fc60000000000 */
[----:B------:R-:W3:Y:S01]  /*24e0*/  LDG.E R3, desc[UR6][R10.64+0x18] ;  /* 0x000018060a037981 */ /* 0x000ee2000c1e1900 */
[----:B----4-:R-:W-:-:S03]  /*24f0*/  FADD R27, R27, R18 ;  /* 0x000000121b1b7221 */ /* 0x010fc60000000000 */
[----:B------:R-:W4:Y:S04]  /*2500*/  LDG.E R18, desc[UR6][R10.64+0x1c] ;  /* 0x00001c060a127981 */ /* 0x000f28000c1e1900 */
[----:B------:R-:W4:Y:S01]  /*2510*/  LDG.E R26, desc[UR6][R10.64+0x20] ;  /* 0x000020060a1a7981 */ /* 0x000f22000c1e1900 */
[----:B-----5:R-:W-:Y:S01]  /*2520*/  FADD R27, R27, R20 ;  /* 0x000000141b1b7221 */ /* 0x020fe20000000000 */
[----:B------:R-:W-:Y:S01]  /*2530*/  IADD3 R2, PT, PT, R2, 0x10, RZ ;  /* 0x0000001002027810 */ /* 0x000fe20007ffe0ff */
[----:B------:R-:W-:Y:S02]  /*2540*/  VIADD R21, R21, 0x10 ;  /* 0x0000001015157836 */ /* 0x000fe40000000000 */
[----:B------:R-:W-:Y:S01]  /*2550*/  FADD R22, R27, R22 ;  /* 0x000000161b167221 */ /* 0x000fe20000000000 */
[----:B------:R-:W-:-:S03]  /*2560*/  ISETP.NE.AND P1, PT, R2, RZ, PT ;  /* 0x000000ff0200720c */ /* 0x000fc60003f25270 */
[----:B------:R-:W-:-:S04]  /*2570*/  FADD R23, R22, R23 ;  /* 0x0000001716177221 */ /* 0x000fc80000000000 */
[----:B--2---:R-:W-:-:S04]  /*2580*/  FADD R24, R23, R24 ;  /* 0x0000001817187221 */ /* 0x004fc80000000000 */
[----:B---3--:R-:W-:-:S04]  /*2590*/  FADD R3, R24, R3 ;  /* 0x0000000318037221 */ /* 0x008fc80000000000 */
[----:B----4-:R-:W-:-:S04]  /*25a0*/  FADD R3, R3, R18 ;  /* 0x0000001203037221 */ /* 0x010fc80000000000 */
[----:B------:R-:W-:Y:S01]  /*25b0*/  FADD R3, R3, R26 ;  /* 0x0000001a03037221 */ /* 0x000fe20000000000 */
[----:B------:R-:W-:Y:S06]  /*25c0*/  @P1 BRA `(.L_x_46) ;  /* 0xfffffffc006c1947 */ /* 0x000fec000383ffff */
.L_x_45:
[----:B------:R-:W-:Y:S05]  /*25d0*/  BSYNC.RECONVERGENT B0 ;  /* 0x0000000000007941 */ /* 0x000fea0003800200 */
.L_x_44:
[----:B------:R-:W-:Y:S04]  /*25e0*/  BSSY.RECONVERGENT B0, `(.L_x_43) ;  /* 0x0000038000007945 */ /* 0x000fe80003800200 */
[----:B------:R-:W-:Y:S05]  /*25f0*/  @!P2 BRA `(.L_x_47) ;  /* 0x0000000000d8a947 */ /* 0x000fea0003800000 */
[----:B------:R-:W-:Y:S01]  /*2600*/  ISETP.GE.U32.AND P1, PT, R25, 0x8, PT ;  /* 0x000000081900780c */ /* 0x000fe20003f26070 */
[----:B------:R-:W-:Y:S01]  /*2610*/  BSSY.RECONVERGENT B1, `(.L_x_48) ;  /* 0x0000016000017945 */ /* 0x000fe20003800200 */
[----:B------:R-:W-:-:S04]  /*2620*/  LOP3.LUT R20, R0, 0x7, RZ, 0xc0, !PT ;  /* 0x0000000700147812 */ /* 0x000fc800078ec0ff */
[----:B------:R-:W-:-:S07]  /*2630*/  ISETP.NE.AND P2, PT, R20, RZ, PT ;  /* 0x000000ff1400720c */ /* 0x000fce0003f45270 */
[----:B------:R-:W-:Y:S06]  /*2640*/  @!P1 BRA `(.L_x_49) ;  /* 0x0000000000489947 */ /* 0x000fec0003800000 */
[----:B------:R-:W-:-:S05]  /*2650*/  IMAD.WIDE R8, R21, 0x4, R14 ;  /* 0x0000000415087825 */ /* 0x000fca00078e020e */
[----:B------:R-:W2:Y:S04]  /*2660*/  LDG.E R18, desc[UR6][R8.64+0x4] ;  /* 0x0000040608127981 */ /* 0x000ea8000c1e1900 */
[----:B------:R-:W3:Y:S04]  /*2670*/  LDG.E R23, desc[UR6][R8.64+0x8] ;  /* 0x0000080608177981 */ /* 0x000ee8000c1e1900 */
[----:B------:R-:W4:Y:S04]  /*2680*/  LDG.E R25, desc[UR6][R8.64+0xc] ;  /* 0x00000c0608197981 */ /* 0x000f28000c1e1900 */
[----:B------:R-:W5:Y:S04]  /*2690*/  LDG.E R27, desc[UR6][R8.64+0x10] ;  /* 0x00001006081b7981 */ /* 0x000f68000c1e1900 */
[----:B------:R-:W5:Y:S04]  /*26a0*/  LDG.E R29, desc[UR6][R8.64+0x14] ;  /* 0x00001406081d7981 */ /* 0x000f68000c1e1900 */
[----:B------:R-:W5:Y:S04]  /*26b0*/  LDG.E R10, desc[UR6][R8.64+0x18] ;  /* 0x00001806080a7981 */ /* 0x000f68000c1e1900 */
[----:B------:R-:W5:Y:S04]  /*26c0*/  LDG.E R2, desc[UR6][R8.64+0x1c] ;  /* 0x00001c0608027981 */ /* 0x000f68000c1e1900 */
[----:B------:R-:W5:Y:S01]  /*26d0*/  LDG.E R11, desc[UR6][R8.64+0x20] ;  /* 0x00002006080b7981 */ /* 0x000f62000c1e1900 */
[----:B------:R-:W-:Y:S01]  /*26e0*/  IADD3 R21, PT, PT, R21, 0x8, RZ ;  /* 0x0000000815157810 */ /* 0x000fe20007ffe0ff */
[----:B--2---:R-:W-:-:S04]  /*26f0*/  FADD R18, R3, R18 ;  /* 0x0000001203127221 */ /* 0x004fc80000000000 */
[----:B---3--:R-:W-:-:S04]  /*2700*/  FADD R18, R18, R23 ;  /* 0x0000001712127221 */ /* 0x008fc80000000000 */
[----:B----4-:R-:W-:-:S04]  /*2710*/  FADD R18, R18, R25 ;  /* 0x0000001912127221 */ /* 0x010fc80000000000 */
[----:B-----5:R-:W-:-:S04]  /*2720*/  FADD R18, R18, R27 ;  /* 0x0000001b12127221 */ /* 0x020fc80000000000 */
[----:B------:R-:W-:-:S04]  /*2730*/  FADD R29, R18, R29 ;  /* 0x0000001d121d7221 */ /* 0x000fc80000000000 */
[----:B------:R-:W-:-:S04]  /*2740*/  FADD R29, R29, R10 ;  /* 0x0000000a1d1d7221 */ /* 0x000fc80000000000 */
[----:B------:R-:W-:-:S04]  /*2750*/  FADD R2, R29, R2 ;  /* 0x000000021d027221 */ /* 0x000fc80000000000 */
[----:B------:R-:W-:-:S07]  /*2760*/  FADD R3, R2, R11 ;  /* 0x0000000b02037221 */ /* 0x000fce0000000000 */
.L_x_49:
[----:B------:R-:W-:Y:S05]  /*2770*/  BSYNC.RECONVERGENT B1 ;  /* 0x0000000000017941 */ /* 0x000fea0003800200 */
.L_x_48:
        /* <DEDUP_REMOVED lines=10> */
[----:B------:R-:W5:Y:S01]  /*2820*/  LDG.E R25, desc[UR6][R8.64+0x10] ;  /* 0x0000100608197981 */ /* 0x000f62000c1e1900 */
[----:B------:R-:W-:-:S02]  /*2830*/  VIADD R21, R21, 0x4 ;  /* 0x0000000415157836 */ /* 0x000fc40000000000 */
[----:B--2---:R-:W-:-:S04]  /*2840*/  FADD R2, R3, R2 ;  /* 0x0000000203027221 */ /* 0x004fc80000000000 */
[----:B---3--:R-:W-:-:S04]  /*2850*/  FADD R2, R2, R11 ;  /* 0x0000000b02027221 */ /* 0x008fc80000000000 */
[----:B----4-:R-:W-:-:S04]  /*2860*/  FADD R2, R2, R23 ;  /* 0x0000001702027221 */ /* 0x010fc80000000000 */
[----:B-----5:R-:W-:-:S07]  /*2870*/  FADD R3, R2, R25 ;  /* 0x0000001902037221 */ /* 0x020fce0000000000 */
.L_x_51:
[----:B------:R-:W-:Y:S05]  /*2880*/  BSYNC.RECONVERGENT B1 ;  /* 0x0000000000017941 */ /* 0x000fea0003800200 */
.L_x_50:
[----:B------:R-:W-:Y:S05]  /*2890*/  @!P2 BRA `(.L_x_47) ;  /* 0x000000000030a947 */ /* 0x000fea0003800000 */
[----:B------:R-:W0:Y:S01]  /*28a0*/  LDCU.64 UR4, c[0x0][0x380] ;  /* 0x00007000ff0477ac */ /* 0x000e220008000a00 */
[----:B------:R-:W-:Y:S02]  /*28b0*/  IADD3 R0, PT, PT, -R0, RZ, RZ ;  /* 0x000000ff00007210 */ /* 0x000fe40007ffe1ff */
[----:B0-----:R-:W-:-:S04]  /*28c0*/  IADD3 R8, P2, PT, R16, UR4, RZ ;  /* 0x0000000410087c10 */ /* 0x001fc8000ff5e0ff */
[----:B------:R-:W-:-:S04]  /*28d0*/  IADD3 R8, P1, PT, R8, 0x4, RZ ;  /* 0x0000000408087810 */ /* 0x000fc80007f3e0ff */
[----:B------:R-:W-:-:S09]  /*28e0*/  IADD3.X R9, PT, PT, RZ, UR5, R17, P1, P2 ;  /* 0x00000005ff097c10 */ /* 0x000fd20008fe4411 */
.L_x_52:
[----:B------:R-:W-:-:S06]  /*28f0*/  IMAD.WIDE R10, R21, 0x4, R8 ;  /* 0x00000004150a7825 */ /* 0x000fcc00078e0208 */
[----:B------:R-:W2:Y:S01]  /*2900*/  LDG.E R10, desc[UR6][R10.64] ;  /* 0x000000060a0a7981 */ /* 0x000ea2000c1e1900 */
[----:B------:R-:W-:Y:S01]  /*2910*/  VIADD R0, R0, 0x1 ;  /* 0x0000000100007836 */ /* 0x000fe20000000000 */
[----:B------:R-:W-:-:S04]  /*2920*/  IADD3 R21, PT, PT, R21, 0x1, RZ ;  /* 0x0000000115157810 */ /* 0x000fc80007ffe0ff */
[----:B------:R-:W-:Y:S01]  /*2930*/  ISETP.NE.AND P1, PT, R0, RZ, PT ;  /* 0x000000ff0000720c */ /* 0x000fe20003f25270 */
[----:B--2---:R-:W-:-:S12]  /*2940*/  FADD R3, R10, R3 ;  /* 0x000000030a037221 */ /* 0x004fd80000000000 */
[----:B------:R-:W-:Y:S05]  /*2950*/  @P1 BRA `(.L_x_52) ;  /* 0xfffffffc00e41947 */ /* 0x000fea000383ffff */
.L_x_47:
[----:B------:R-:W-:Y:S05]  /*2960*/  BSYNC.RECONVERGENT B0 ;  /* 0x0000000000007941 */ /* 0x000fea0003800200 */
.L_x_43:
[----:B------:R-:W-:-:S04]  /*2970*/  VIADD R9, R4, 0xffffffff ;  /* 0xffffffff04097836 */ /* 0x000fc80000000000 */
[----:B------:R-:W-:-:S06]  /*2980*/  IMAD.WIDE.U32 R8, R9, 0x4, R14 ;  /* 0x0000000409087825 */ /* 0x000fcc00078e000e */
[----:B------:R0:W5:Y:S01]  /*2990*/  LDG.E R9, desc[UR6][R8.64] ;  /* 0x0000000608097981 */ /* 0x000162000c1e1900 */
[----:B------:R-:W-:Y:S05]  /*29a0*/  @!P0 BRA `(.L_x_53) ;  /* 0x0000000800388947 */ /* 0x000fea0003800000 */
[----:B------:R-:W-:Y:S01]  /*29b0*/  IADD3 R11, PT, PT, R4, 0x1, -R19 ;  /* 0x00000001040b7810 */ /* 0x000fe20007ffe813 */
[----:B------:R-:W-:Y:S01]  /*29c0*/  BSSY.RECONVERGENT B0, `(.L_x_54) ;  /* 0x0000046000007945 */ /* 0x000fe20003800200 */
[----:B------:R-:W-:Y:S02]  /*29d0*/  IMAD.MOV.U32 R21, RZ, RZ, R7 ;  /* 0x000000ffff157224 */ /* 0x000fe400078e0007 */
[----:B------:R-:W-:-:S04]  /*29e0*/  VIMNMX R0, PT, PT, R11, R4, !PT ;  /* 0x000000040b007248 */ /* 0x000fc80007fe0100 */
[----:B------:R-:W-:-:S05]  /*29f0*/  IADD3 R19, PT, PT, R0, R19, RZ ;  /* 0x0000001300137210 */ /* 0x000fca0007ffe0ff */
[C---:B------:R-:W-:Y:S01]  /*2a00*/  IMAD.IADD R0, R19.reuse, 0x1, -R4 ;  /* 0x0000000113007824 */ /* 0x040fe200078e0a04 */
[----:B------:R-:W-:-:S04]  /*2a10*/  IADD3 R19, PT, PT, -R19, R4, RZ ;  /* 0x0000000413137210 */ /* 0x000fc80007ffe1ff */
[----:B------:R-:W-:Y:S02]  /*2a20*/  ISETP.GT.U32.AND P0, PT, R19, -0x10, PT ;  /* 0xfffffff01300780c */ /* 0x000fe40003f04070 */
[----:B------:R-:W-:-:S04]  /*2a30*/  LOP3.LUT R23, R0, 0xf, RZ, 0xc0, !PT ;  /* 0x0000000f00177812 */ /* 0x000fc800078ec0ff */
[----:B------:R-:W-:-:S07]  /*2a40*/  ISETP.NE.AND P1, PT, R23, RZ, PT ;  /* 0x000000ff1700720c */ /* 0x000fce0003f25270 */
[----:B------:R-:W-:Y:S06]  /*2a50*/  @P0 BRA `(.L_x_55) ;  /* 0x0000000000f00947 */ /* 0x000fec0003800000 */
[----:B------:R-:W1:Y:S01]  /*2a60*/  LDCU.64 UR4, c[0x0][0x380] ;  /* 0x00007000ff0477ac */ /* 0x000e620008000a00 */
[----:B------:R-:W-:Y:S02]  /*2a70*/  LOP3.LUT R2, R0, 0xfffffff0, RZ, 0xc0, !PT ;  /* 0xfffffff000027812 */ /* 0x000fe400078ec0ff */
[----:B------:R-:W-:Y:S02]  /*2a80*/  MOV R21, R7 ;  /* 0x0000000700157202 */ /* 0x000fe40000000f00 */
[----:B------:R-:W-:Y:S02]  /*2a90*/  IADD3 R2, PT, PT, -R2, RZ, RZ ;  /* 0x000000ff02027210 */ /* 0x000fe40007ffe1ff */
[----:B-1----:R-:W-:-:S04]  /*2aa0*/  IADD3 R10, P0, PT, R16, UR4, RZ ;  /* 0x00000004100a7c10 */ /* 0x002fc8000ff1e0ff */
[----:B------:R-:W-:-:S04]  /*2ab0*/  IADD3 R10, P2, PT, R10, 0x20, RZ ;  /* 0x000000200a0a7810 */ /* 0x000fc80007f5e0ff */
[----:B------:R-:W-:-:S09]  /*2ac0*/  IADD3.X R11, PT, PT, RZ, UR5, R17, P2, P0 ;  /* 0x00000005ff0b7c10 */ /* 0x000fd200097e0411 */
.L_x_56:
[----:B------:R-:W-:-:S05]  /*2ad0*/  IMAD.WIDE R18, R21, 0x4, R10 ;  /* 0x0000000415127825 */ /* 0x000fca00078e020a */
[----:B------:R-:W2:Y:S04]  /*2ae0*/  LDG.E R22, desc[UR6][R18.64+-0x1c] ;  /* 0xffffe40612167981 */ /* 0x000ea8000c1e1900 */
[----:B------:R-:W3:Y:S04]  /*2af0*/  LDG.E R26, desc[UR6][R18.64+-0x18] ;  /* 0xffffe806121a7981 */ /* 0x000ee8000c1e1900 */
[----:B------:R-:W4:Y:S04]  /*2b00*/  LDG.E R20, desc[UR6][R18.64+-0x14] ;  /* 0xffffec0612147981 */ /* 0x000f28000c1e1900 */
[----:B0-----:R-:W4:Y:S04]  /*2b10*/  LDG.E R8, desc[UR6][R18.64+-0x10] ;  /* 0xfffff00612087981 */ /* 0x001f28000c1e1900 */
[----:B------:R-:W4:Y:S04]  /*2b20*/  LDG.E R24, desc[UR6][R18.64+-0x8] ;  /* 0xfffff80612187981 */ /* 0x000f28000c1e1900 */
[----:B------:R-:W4:Y:S01]  /*2b30*/  LDG.E R28, desc[UR6][R18.64] ;  /* 0x00000006121c7981 */ /* 0x000f22000c1e1900 */
[----:B--2---:R-:W-:-:S03]  /*2b40*/  FMUL R25, R22, R5 ;  /* 0x0000000516197220 */ /* 0x004fc60000400000 */
[----:B------:R-:W2:Y:S01]  /*2b50*/  LDG.E R22, desc[UR6][R18.64+-0xc] ;  /* 0xfffff40612167981 */ /* 0x000ea2000c1e1900 */
[----:B-----5:R-:W-:Y:S01]  /*2b60*/  FFMA R25, R6, R9, R25 ;  /* 0x0000000906197223 */ /* 0x020fe20000000019 */
[-C--:B---3--:R-:W-:Y:S02]  /*2b70*/  FMUL R9, R26, R5.reuse ;  /* 0x000000051a097220 */ /* 0x088fe40000400000 */
[----:B------:R-:W3:Y:S01]  /*2b80*/  LDG.E R26, desc[UR6][R18.64+-0x4] ;  /* 0xfffffc06121a7981 */ /* 0x000ee2000c1e1900 */
[----:B----4-:R-:W-:Y:S01]  /*2b90*/  FMUL R20, R20, R5 ;  /* 0x0000000514147220 */ /* 0x010fe20000400000 */
[----:B------:R-:W-:-:S04]  /*2ba0*/  FFMA R9, R6, R25, R9 ;  /* 0x0000001906097223 */ /* 0x000fc80000000009 */
[----:B------:R-:W-:Y:S02]  /*2bb0*/  FFMA R9, R6, R9, R20 ;  /* 0x0000000906097223 */ /* 0x000fe40000000014 */
[----:B------:R-:W4:Y:S01]  /*2bc0*/  LDG.E R20, desc[UR6][R18.64+0x4] ;  /* 0x0000040612147981 */ /* 0x000f22000c1e1900 */
[-C--:B------:R-:W-:Y:S01]  /*2bd0*/  FMUL R8, R8, R5.reuse ;  /* 0x0000000508087220 */ /* 0x080fe20000400000 */
[----:B------:R-:W-:-:S03]  /*2be0*/  FMUL R24, R24, R5 ;  /* 0x0000000518187220 */ /* 0x000fc60000400000 */
[----:B------:R-:W-:Y:S02]  /*2bf0*/  FFMA R9, R6, R9, R8 ;  /* 0x0000000906097223 */ /* 0x000fe40000000008 */
[----:B------:R-:W4:Y:S01]  /*2c00*/  LDG.E R8, desc[UR6][R18.64+0x8] ;  /* 0x0000080612087981 */ /* 0x000f22000c1e1900 */
[-C--:B------:R-:W-:Y:S01]  /*2c10*/  FMUL R28, R28, R5.reuse ;  /* 0x000000051c1c7220 */ /* 0x080fe20000400000 */
[----:B--2---:R-:W-:-:S04]  /*2c20*/  FMUL R22, R22, R5 ;  /* 0x0000000516167220 */ /* 0x004fc80000400000 */
[----:B------:R-:W-:Y:S02]  /*2c30*/  FFMA R9, R6, R9, R22 ;  /* 0x0000000906097223 */ /* 0x000fe40000000016 */
[----:B------:R-:W2:Y:S01]  /*2c40*/  LDG.E R22, desc[UR6][R18.64+0xc] ;  /* 0x00000c0612167981 */ /* 0x000ea2000c1e1900 */
[----:B---3--:R-:W-:Y:S01]  /*2c50*/  FMUL R26, R26, R5 ;  /* 0x000000051a1a7220 */ /* 0x008fe20000400000 */
[C---:B------:R-:W-:Y:S02]  /*2c60*/  FFMA R9, R6.reuse, R9, R24 ;  /* 0x0000000906097223 */ /* 0x040fe40000000018 */
[----:B------:R-:W3:Y:S02]  /*2c70*/  LDG.E R24, desc[UR6][R18.64+0x10] ;  /* 0x0000100612187981 */ /* 0x000ee4000c1e1900 */
[----:B------:R-:W-:Y:S02]  /*2c80*/  FFMA R9, R6, R9, R26 ;  /* 0x0000000906097223 */ /* 0x000fe4000000001a */
[----:B------:R-:W3:Y:S01]  /*2c90*/  LDG.E R26, desc[UR6][R18.64+0x14] ;  /* 0x00001406121a7981 */ /* 0x000ee2000c1e1900 */
[----:B----4-:R-:W-:Y:S01]  /*2ca0*/  FMUL R25, R20, R5 ;  /* 0x0000000514197220 */ /* 0x010fe20000400000 */
[----:B------:R-:W-:-:S02]  /*2cb0*/  FFMA R9, R6, R9, R28 ;  /* 0x0000000906097223 */ /* 0x000fc4000000001c */
[----:B------:R-:W4:Y:S04]  /*2cc0*/  LDG.E R20, desc[UR6][R18.64+0x18] ;  /* 0x0000180612147981 */ /* 0x000f28000c1e1900 */
[----:B------:R-:W4:Y:S01]  /*2cd0*/  LDG.E R28, desc[UR6][R18.64+0x1c] ;  /* 0x00001c06121c7981 */ /* 0x000f22000c1e1900 */
[----:B------:R-:W-:-:S03]  /*2ce0*/  FFMA R25, R6, R9, R25 ;  /* 0x0000000906197223 */ /* 0x000fc60000000019 */
[----:B------:R0:W4:Y:S01]  /*2cf0*/  LDG.E R9, desc[UR6][R18.64+0x20] ;  /* 0x0000200612097981 */ /* 0x000122000c1e1900 */
[----:B------:R-:W-:-:S04]  /*2d00*/  FMUL R27, R8, R5 ;  /* 0x00000005081b7220 */ /* 0x000fc80000400000 */
[----:B------:R-:W-:Y:S01]  /*2d10*/  FFMA R25, R6, R25, R27 ;  /* 0x0000001906197223 */ /* 0x000fe2000000001b */
[----:B------:R-:W-:-:S05]  /*2d20*/  VIADD R2, R2, 0x10 ;  /* 0x0000001002027836 */ /* 0x000fca0000000000 */
[----:B------:R-:W-:Y:S02]  /*2d30*/  ISETP.NE.AND P0, PT, R2, RZ, PT ;  /* 0x000000ff0200720c */ /* 0x000fe40003f05270 */
[----:B------:R-:W-:Y:S01]  /*2d40*/  IADD3 R21, PT, PT, R21, 0x10, RZ ;  /* 0x0000001015157810 */ /* 0x000fe20007ffe0ff */
[----:B--2---:R-:W-:-:S04]  /*2d50*/  FMUL R22, R22, R5 ;  /* 0x0000000516167220 */ /* 0x004fc80000400000 */
[----:B------:R-:W-:Y:S01]  /*2d60*/  FFMA R25, R6, R25, R22 ;  /* 0x0000001906197223 */ /* 0x000fe20000000016 */
[-C--:B---3--:R-:W-:Y:S01]  /*2d70*/  FMUL R24, R24, R5.reuse ;  /* 0x0000000518187220 */ /* 0x088fe20000400000 */
[----:B------:R-:W-:-:S03]  /*2d80*/  FMUL R26, R26, R5 ;  /* 0x000000051a1a7220 */ /* 0x000fc60000400000 */
[----:B------:R-:W-:Y:S01]  /*2d90*/  FFMA R25, R6, R25, R24 ;  /* 0x0000001906197223 */ /* 0x000fe20000000018 */
[----:B----4-:R-:W-:-:S03]  /*2da0*/  FMUL R20, R20, R5 ;  /* 0x0000000514147220 */ /* 0x010fc60000400000 */
[----:B------:R-:W-:Y:S01]  /*2db0*/  FFMA R25, R6, R25, R26 ;  /* 0x0000001906197223 */ /* 0x000fe2000000001a */
[----:B0-----:R-:W-:-:S03]  /*2dc0*/  FMUL R19, R28, R5 ;  /* 0x000000051c137220 */ /* 0x001fc60000400000 */
[----:B------:R-:W-:Y:S01]  /*2dd0*/  FFMA R25, R6, R25, R20 ;  /* 0x0000001906197223 */ /* 0x000fe20000000014 */
[----:B------:R-:W-:-:S03]  /*2de0*/  FMUL R8, R9, R5 ;  /* 0x0000000509087220 */ /* 0x000fc60000400000 */
[----:B------:R-:W-:-:S04]  /*2df0*/  FFMA R19, R6, R25, R19 ;  /* 0x0000001906137223 */ /* 0x000fc80000000013 */
[----:B------:R-:W-:Y:S01]  /*2e00*/  FFMA R9, R6, R19, R8 ;  /* 0x0000001306097223 */ /* 0x000fe20000000008 */
[----:B------:R-:W-:Y:S06]  /*2e10*/  @P0 BRA `(.L_x_56) ;  /* 0xfffffffc002c0947 */ /* 0x000fec000383ffff */
.L_x_55:
[----:B------:R-:W-:Y:S05]  /*2e20*/  BSYNC.RECONVERGENT B0 ;  /* 0x0000000000007941 */ /* 0x000fea0003800200 */
.L_x_54:
        /* <DEDUP_REMOVED lines=11> */
[----:B------:R-:W4:Y:S04]  /*2ee0*/  LDG.E R20, desc[UR6][R10.64+0x10] ;  /* 0x000010060a147981 */ /* 0x000f28000c1e1900 */
[----:B------:R-:W4:Y:S04]  /*2ef0*/  LDG.E R18, desc[UR6][R10.64+0x14] ;  /* 0x000014060a127981 */ /* 0x000f28000c1e1900 */
[----:B0-----:R-:W4:Y:S04]  /*2f00*/  LDG.E R8, desc[UR6][R10.64+0x18] ;  /* 0x000018060a087981 */ /* 0x001f28000c1e1900 */
        /* <DEDUP_REMOVED lines=19> */
.L_x_59:
[----:B------:R-:W-:Y:S05]  /*3040*/  BSYNC.RECONVERGENT B1 ;  /* 0x0000000000017941 */ /* 0x000fea0003800200 */
.L_x_58:
        /* <DEDUP_REMOVED lines=8> */
[----:B0-----:R-:W3:Y:S04]  /*30d0*/  LDG.E R8, desc[UR6][R10.64+0x8] ;  /* 0x000008060a087981 */ /* 0x001ee8000c1e1900 */
        /* <DEDUP_REMOVED lines=11> */
.L_x_61:
[----:B------:R-:W-:Y:S05]  /*3190*/  BSYNC.RECONVERGENT B1 ;  /* 0x0000000000017941 */ /* 0x000fea0003800200 */
.L_x_60:
[----:B------:R-:W-:Y:S05]  /*31a0*/  @!P1 BRA `(.L_x_57) ;  /* 0x0000000000349947 */ /* 0x000fea0003800000 */
[----:B------:R-:W1:Y:S01]  /*31b0*/  LDCU.64 UR4, c[0x0][0x380] ;  /* 0x00007000ff0477ac */ /* 0x000e620008000a00 */
[----:B------:R-:W-:Y:S02]  /*31c0*/  IADD3 R0, PT, PT, -R0, RZ, RZ ;  /* 0x000000ff00007210 */ /* 0x000fe40007ffe1ff */
[----:B-1----:R-:W-:-:S04]  /*31d0*/  IADD3 R10, P0, PT, R16, UR4, RZ ;  /* 0x00000004100a7c10 */ /* 0x002fc8000ff1e0ff */
[----:B------:R-:W-:-:S04]  /*31e0*/  IADD3 R10, P1, PT, R10, 0x4, RZ ;  /* 0x000000040a0a7810 */ /* 0x000fc80007f3e0ff */
[----:B------:R-:W-:-:S09]  /*31f0*/  IADD3.X R11, PT, PT, RZ, UR5, R17, P1, P0 ;  /* 0x00000005ff0b7c10 */ /* 0x000fd20008fe0411 */
.L_x_62:
[----:B------:R-:W-:-:S06]  /*3200*/  IMAD.WIDE R18, R21, 0x4, R10 ;  /* 0x0000000415127825 */ /* 0x000fcc00078e020a */
[----:B------:R-:W2:Y:S01]  /*3210*/  LDG.E R18, desc[UR6][R18.64] ;  /* 0x0000000612127981 */ /* 0x000ea2000c1e1900 */
[----:B------:R-:W-:Y:S01]  /*3220*/  IADD3 R0, PT, PT, R0, 0x1, RZ ;  /* 0x0000000100007810 */ /* 0x000fe20007ffe0ff */
[----:B------:R-:W-:-:S03]  /*3230*/  VIADD R21, R21, 0x1 ;  /* 0x0000000115157836 */ /* 0x000fc60000000000 */
[----:B------:R-:W-:Y:S01]  /*3240*/  ISETP.NE.AND P0, PT, R0, RZ, PT ;  /* 0x000000ff0000720c */ /* 0x000fe20003f05270 */
[----:B--2---:R-:W-:-:S04]  /*3250*/  FMUL R23, R18, R5 ;  /* 0x0000000512177220 */ /* 0x004fc80000400000 */
[----:B-----5:R-:W-:-:S08]  /*3260*/  FFMA R9, R6, R9, R23 ;  /* 0x0000000906097223 */ /* 0x020fd00000000017 */
[----:B------:R-:W-:Y:S05]  /*3270*/  @P0 BRA `(.L_x_62) ;  /* 0xfffffffc00e00947 */ /* 0x000fea000383ffff */
.L_x_57:
[----:B------:R-:W-:Y:S05]  /*3280*/  BSYNC.RECONVERGENT B0 ;  /* 0x0000000000007941 */ /* 0x000fea0003800200 */
.L_x_53:
[----:B------:R-:W1:Y:S01]  /*3290*/  LDC R23, c[0x0][0x3a0] ;  /* 0x0000e800ff177b82 */ /* 0x000e620000000800 */
[----:B------:R-:W-:Y:S01]  /*32a0*/  HFMA2 R5, -RZ, RZ, 0, 0 ;  /* 0x00000000ff057431 */ /* 0x000fe200000001ff */
[----:B------:R-:W-:Y:S01]  /*32b0*/  MOV R6, RZ ;  /* 0x000000ff00067202 */ /* 0x000fe20000000f00 */
[----:B------:R-:W-:Y:S01]  /*32c0*/  IMAD.WIDE R18, R7, 0x4, R14 ;  /* 0x0000000407127825 */ /* 0x000fe200078e020e */
[----:B-1----:R-:W-:-:S13]  /*32d0*/  ISETP.GE.AND P0, PT, R23, 0x1, PT ;  /* 0x000000011700780c */ /* 0x002fda0003f06270 */
[----:B------:R-:W-:Y:S05]  /*32e0*/  @!P0 BRA `(.L_x_63) ;  /* 0x0000000400fc8947 */ /* 0x000fea0003800000 */
[----:B------:R-:W-:Y:S01]  /*32f0*/  IADD3 R5, PT, PT, R4, 0x1, -R23 ;  /* 0x0000000104057810 */ /* 0x000fe20007ffe817 */
[----:B------:R-:W-:Y:S01]  /*3300*/  BSSY.RECONVERGENT B0, `(.L_x_64) ;  /* 0x0000042000007945 */ /* 0x000fe20003800200 */
[----:B------:R-:W-:Y:S01]  /*3310*/  IMAD.MOV.U32 R6, RZ, RZ, RZ ;  /* 0x000000ffff067224 */ /* 0x000fe200078e00ff */
[----:B------:R-:W-:Y:S02]  /*3320*/  MOV R25, R7 ;  /* 0x0000000700197202 */ /* 0x000fe40000000f00 */
[----:B------:R-:W-:-:S05]  /*3330*/  VIMNMX R0, PT, PT, R5, R4, !PT ;  /* 0x0000000405007248 */ /* 0x000fca0007fe0100 */
[----:B------:R-:W-:-:S05]  /*3340*/  IMAD.IADD R5, R0, 0x1, R23 ;  /* 0x0000000100057824 */ /* 0x000fca00078e0217 */
[CC--:B------:R-:W-:Y:S02]  /*3350*/  IADD3 R0, PT, PT, R5.reuse, -R4.reuse, RZ ;  /* 0x8000000405007210 */ /* 0x0c0fe40007ffe0ff */
[----:B------:R-:W-:Y:S02]  /*3360*/  IADD3 R5, PT, PT, -R5, R4, RZ ;  /* 0x0000000405057210 */ /* 0x000fe40007ffe1ff */
[----:B------:R-:W-:Y:S02]  /*3370*/  LOP3.LUT R24, R0, 0x7, RZ, 0xc0, !PT ;  /* 0x0000000700187812 */ /* 0x000fe400078ec0ff */
[----:B------:R-:W-:Y:S02]  /*3380*/  ISETP.GT.U32.AND P2, PT, R5, -0x8, PT ;  /* 0xfffffff80500780c */ /* 0x000fe40003f44070 */
[----:B------:R-:W-:Y:S02]  /*3390*/  ISETP.NE.AND P1, PT, R24, RZ, PT ;  /* 0x000000ff1800720c */ /* 0x000fe40003f25270 */
[----:B------:R-:W-:-:S09]  /*33a0*/  MOV R5, RZ ;  /* 0x000000ff00057202 */ /* 0x000fd20000000f00 */
[----:B------:R-:W-:Y:S05]  /*33b0*/  @P2 BRA `(.L_x_65) ;  /* 0x0000000000d82947 */ /* 0x000fea0003800000 */
[----:B------:R1:W5:Y:S01]  /*33c0*/  LDG.E R29, desc[UR6][R18.64] ;  /* 0x00000006121d7981 */ /* 0x000362000c1e1900 */
[----:B------:R-:W2:Y:S01]  /*33d0*/  LDCU.64 UR4, c[0x0][0x380] ;  /* 0x00007000ff0477ac */ /* 0x000ea20008000a00 */
[----:B0-----:R-:W-:Y:S01]  /*33e0*/  LOP3.LUT R8, R0, 0xfffffff8, RZ, 0xc0, !PT ;  /* 0xfffffff800087812 */ /* 0x001fe200078ec0ff */
[----:B------:R-:W-:Y:S01]  /*33f0*/  IMAD.MOV.U32 R6, RZ, RZ, RZ ;  /* 0x000000ffff067224 */ /* 0x000fe200078e00ff */
[----:B------:R-:W-:Y:S02]  /*3400*/  MOV R25, R7 ;  /* 0x0000000700197202 */ /* 0x000fe40000000f00 */
[----:B------:R-:W-:Y:S02]  /*3410*/  IADD3 R8, PT, PT, -R8, RZ, RZ ;  /* 0x000000ff08087210 */ /* 0x000fe40007ffe1ff */
[----:B--2---:R-:W-:-:S04]  /*3420*/  IADD3 R20, P2, PT, R16, UR4, RZ ;  /* 0x0000000410147c10 */ /* 0x004fc8000ff5e0ff */
[----:B------:R-:W-:-:S04]  /*3430*/  IADD3 R20, P3, PT, R20, 0x10, RZ ;  /* 0x0000001014147810 */ /* 0x000fc80007f7e0ff */
[----:B-1----:R-:W-:-:S09]  /*3440*/  IADD3.X R21, PT, PT, RZ, UR5, R17, P3, P2 ;  /* 0x00000005ff157c10 */ /* 0x002fd20009fe4411 */
.L_x_66:
[----:B------:R-:W-:-:S05]  /*3450*/  IMAD.WIDE R10, R25, 0x4, R20 ;  /* 0x00000004190a7825 */ /* 0x000fca00078e0214 */
[----:B------:R-:W2:Y:S04]  /*3460*/  LDG.E R2, desc[UR6][R10.64+-0xc] ;  /* 0xfffff4060a027981 */ /* 0x000ea8000c1e1900 */
[----:B------:R-:W3:Y:S04]  /*3470*/  LDG.E R27, desc[UR6][R10.64+-0x8] ;  /* 0xfffff8060a1b7981 */ /* 0x000ee8000c1e1900 */
[----:B------:R-:W4:Y:S04]  /*3480*/  LDG.E R26, desc[UR6][R10.64+-0x4] ;  /* 0xfffffc060a1a7981 */ /* 0x000f28000c1e1900 */
[----:B------:R-:W4:Y:S01]  /*3490*/  LDG.E R22, desc[UR6][R10.64+0x4] ;  /* 0x000004060a167981 */ /* 0x000f22000c1e1900 */
[C---:B--2--5:R-:W-:Y:S01]  /*34a0*/  FSETP.GT.AND P2, PT, R2.reuse, R29, PT ;  /* 0x0000001d0200720b */ /* 0x064fe20003f44000 */
[----:B------:R-:W-:-:S12]  /*34b0*/  FADD R29, R2, -R29 ;  /* 0x8000001d021d7221 */ /* 0x000fd80000000000 */
[C---:B------:R-:W-:Y:S01]  /*34c0*/  @P2 FADD R5, R29.reuse, R5 ;  /* 0x000000051d052221 */ /* 0x040fe20000000000 */
[----:B------:R-:W-:Y:S02]  /*34d0*/  @!P2 FADD R6, -R29, R6 ;  /* 0x000000061d06a221 */ /* 0x000fe40000000100 */
[----:B------:R-:W2:Y:S01]  /*34e0*/  LDG.E R29, desc[UR6][R10.64] ;  /* 0x000000060a1d7981 */ /* 0x000ea2000c1e1900 */
[----:B---3--:R-:W-:Y:S01]  /*34f0*/  FSETP.GT.AND P2, PT, R27, R2, PT ;  /* 0x000000021b00720b */ /* 0x008fe20003f44000 */
[----:B------:R-:W-:-:S12]  /*3500*/  FADD R2, -R2, R27 ;  /* 0x0000001b02027221 */ /* 0x000fd80000000100 */
[--C-:B------:R-:W-:Y:S01]  /*3510*/  @P2 FADD R5, R5, R2.reuse ;  /* 0x0000000205052221 */ /* 0x100fe20000000000 */
[----:B------:R-:W-:Y:S01]  /*3520*/  @!P2 FADD R6, R6, -R2 ;  /* 0x800000020606a221 */ /* 0x000fe20000000000 */
[----:B----4-:R-:W-:Y:S01]  /*3530*/  FSETP.GT.AND P2, PT, R26, R27, PT ;  /* 0x0000001b1a00720b */ /* 0x010fe20003f44000 */
[----:B------:R-:W-:Y:S01]  /*3540*/  FADD R27, -R27, R26 ;  /* 0x0000001a1b1b7221 */ /* 0x000fe20000000100 */
[----:B------:R-:W3:Y:S11]  /*3550*/  LDG.E R2, desc[UR6][R10.64+0xc] ;  /* 0x00000c060a027981 */ /* 0x000ef6000c1e1900 */
[--C-:B------:R-:W-:Y:S01]  /*3560*/  @P2 FADD R5, R5, R27.reuse ;  /* 0x0000001b05052221 */ /* 0x100fe20000000000 */
[----:B------:R-:W-:-:S02]  /*3570*/  @!P2 FADD R6, R6, -R27 ;  /* 0x8000001b0606a221 */ /* 0x000fc40000000000 */
[----:B------:R-:W4:Y:S01]  /*3580*/  LDG.E R27, desc[UR6][R10.64+0x8] ;  /* 0x000008060a1b7981 */ /* 0x000f22000c1e1900 */
[C---:B--2---:R-:W-:Y:S02]  /*3590*/  FSETP.GT.AND P2, PT, R29.reuse, R26, PT ;  /* 0x0000001a1d00720b */ /* 0x044fe40003f44000 */
[----:B------:R-:W-:Y:S01]  /*35a0*/  FSETP.GT.AND P3, PT, R22, R29, PT ;  /* 0x0000001d1600720b */ /* 0x000fe20003f64000 */
[----:B------:R-:W-:Y:S01]  /*35b0*/  FADD R26, -R26, R29 ;  /* 0x0000001d1a1a7221 */ /* 0x000fe20000000100 */
[----:B------:R-:W-:-:S09]  /*35c0*/  FADD R29, -R29, R22 ;  /* 0x000000161d1d7221 */ /* 0x000fd20000000100 */
[--C-:B------:R-:W-:Y:S01]  /*35d0*/  @P2 FADD R5, R5, R26.reuse ;  /* 0x0000001a05052221 */ /* 0x100fe20000000000 */
[----:B------:R-:W-:-:S03]  /*35e0*/  @!P2 FADD R6, R6, -R26 ;  /* 0x8000001a0606a221 */ /* 0x000fc60000000000 */
[--C-:B------:R-:W-:Y:S01]  /*35f0*/  @P3 FADD R5, R5, R29.reuse ;  /* 0x0000001d05053221 */ /* 0x100fe20000000000 */
[----:B------:R-:W-:Y:S02]  /*3600*/  @!P3 FADD R6, R6, -R29 ;  /* 0x8000001d0606b221 */ /* 0x000fe40000000000 */
[----:B------:R-:W2:Y:S01]  /*3610*/  LDG.E R29, desc[UR6][R10.64+0x10] ;  /* 0x000010060a1d7981 */ /* 0x000ea2000c1e1900 */
[----:B------:R-:W-:Y:S01]  /*3620*/  VIADD R8, R8, 0x8 ;  /* 0x0000000808087836 */ /* 0x000fe20000000000 */
[C---:B----4-:R-:W-:Y:S01]  /*3630*/  FSETP.GT.AND P2, PT, R27.reuse, R22, PT ;  /* 0x000000161b00720b */ /* 0x050fe20003f44000 */
[----:B------:R-:W-:Y:S01]  /*3640*/  FADD R22, -R22, R27 ;  /* 0x0000001b16167221 */ /* 0x000fe20000000100 */
[----:B---3--:R-:W-:Y:S01]  /*3650*/  FSETP.GT.AND P3, PT, R2, R27, PT ;  /* 0x0000001b0200720b */ /* 0x008fe20003f64000 */
[----:B------:R-:W-:-:S10]  /*3660*/  FADD R27, -R27, R2 ;  /* 0x000000021b1b7221 */ /* 0x000fd40000000100 */
[--C-:B------:R-:W-:Y:S01]  /*3670*/  @P2 FADD R5, R5, R22.reuse ;  /* 0x0000001605052221 */ /* 0x100fe20000000000 */
[----:B------:R-:W-:Y:S01]  /*3680*/  @!P2 FADD R6, R6, -R22 ;  /* 0x800000160606a221 */ /* 0x000fe20000000000 */
[----:B------:R-:W-:Y:S02]  /*3690*/  ISETP.NE.AND P2, PT, R8, RZ, PT ;  /* 0x000000ff0800720c */ /* 0x000fe40003f45270 */
[--C-:B------:R-:W-:Y:S01]  /*36a0*/  @P3 FADD R5, R5, R27.reuse ;  /* 0x0000001b05053221 */ /* 0x100fe20000000000 */
[----:B------:R-:W-:Y:S01]  /*36b0*/  @!P3 FADD R6, R6, -R27 ;  /* 0x8000001b0606b221 */ /* 0x000fe20000000000 */
[----:B------:R-:W-:Y:S02]  /*36c0*/  IADD3 R25, PT, PT, R25, 0x8, RZ ;  /* 0x0000000819197810 */ /* 0x000fe40007ffe0ff */
[----:B--2---:R-:W-:Y:S01]  /*36d0*/  FSETP.GT.AND P4, PT, R29, R2, PT ;  /* 0x000000021d00720b */ /* 0x004fe20003f84000 */
[----:B------:R-:W-:-:S12]  /*36e0*/  FADD R2, -R2, R29 ;  /* 0x0000001d02027221 */ /* 0x000fd80000000100 */
[--C-:B------:R-:W-:Y:S01]  /*36f0*/  @P4 FADD R5, R5, R2.reuse ;  /* 0x0000000205054221 */ /* 0x100fe20000000000 */
[----:B------:R-:W-:Y:S01]  /*3700*/  @!P4 FADD R6, R6, -R2 ;  /* 0x800000020606c221 */ /* 0x000fe20000000000 */
[----:B------:R-:W-:Y:S06]  /*3710*/  @P2 BRA `(.L_x_66) ;  /* 0xfffffffc004c2947 */ /* 0x000fec000383ffff */
.L_x_65:
[----:B------:R-:W-:Y:S05]  /*3720*/  BSYNC.RECONVERGENT B0 ;  /* 0x0000000000007941 */ /* 0x000fea0003800200 */
.L_x_64:
        /* <DEDUP_REMOVED lines=9> */
[----:B------:R-:W2:Y:S04]  /*37c0*/  LDG.E R21, desc[UR6][R10.64] ;  /* 0x000000060a157981 */ /* 0x000ea8000c1e1900 */
[----:B------:R-:W3:Y:S04]  /*37d0*/  LDG.E R27, desc[UR6][R10.64+0x8] ;  /* 0x000008060a1b7981 */ /* 0x000ee8000c1e1900 */
[----:B0-----:R-:W4:Y:S04]  /*37e0*/  LDG.E R8, desc[UR6][R10.64+0xc] ;  /* 0x00000c060a087981 */ /* 0x001f28000c1e1900 */
[----:B------:R-:W4:Y:S01]  /*37f0*/  LDG.E R29, desc[UR6][R10.64+0x10] ;  /* 0x000010060a1d7981 */ /* 0x000f22000c1e1900 */
[----:B------:R-:W-:-:S02]  /*3800*/  IADD3 R25, PT, PT, R25, 0x4, RZ ;  /* 0x0000000419197810 */ /* 0x000fc40007ffe0ff */
[C---:B--2---:R-:W-:Y:S01]  /*3810*/  FSETP.GT.AND P1, PT, R2.reuse, R21, PT ;  /* 0x000000150200720b */ /* 0x044fe20003f24000 */
[C---:B------:R-:W-:Y:S01]  /*3820*/  FADD R21, R2.reuse, -R21 ;  /* 0x8000001502157221 */ /* 0x040fe20000000000 */
[C---:B---3--:R-:W-:Y:S01]  /*3830*/  FSETP.GT.AND P2, PT, R27.reuse, R2, PT ;  /* 0x000000021b00720b */ /* 0x048fe20003f44000 */
[----:B------:R-:W-:Y:S01]  /*3840*/  FADD R2, -R2, R27 ;  /* 0x0000001b02027221 */ /* 0x000fe20000000100 */
[----:B----4-:R-:W-:Y:S01]  /*3850*/  FSETP.GT.AND P3, PT, R8, R27, PT ;  /* 0x0000001b0800720b */ /* 0x010fe20003f64000 */
[----:B------:R-:W-:Y:S01]  /*3860*/  FADD R27, -R27, R8 ;  /* 0x000000081b1b7221 */ /* 0x000fe20000000100 */
[----:B------:R-:W-:-:S07]  /*3870*/  FSETP.GT.AND P4, PT, R29, R8, PT ;  /* 0x000000081d00720b */ /* 0x000fce0003f84000 */
[--C-:B------:R-:W-:Y:S01]  /*3880*/  @P1 FADD R5, R5, R21.reuse ;  /* 0x0000001505051221 */ /* 0x100fe20000000000 */
[----:B------:R-:W-:Y:S01]  /*3890*/  @!P1 FADD R6, R6, -R21 ;  /* 0x8000001506069221 */ /* 0x000fe20000000000 */
[----:B------:R-:W-:Y:S02]  /*38a0*/  FADD R8, -R8, R29 ;  /* 0x0000001d08087221 */ /* 0x000fe40000000100 */
[--C-:B------:R-:W-:Y:S01]  /*38b0*/  @P2 FADD R5, R5, R2.reuse ;  /* 0x0000000205052221 */ /* 0x100fe20000000000 */
[----:B------:R-:W-:-:S03]  /*38c0*/  @!P2 FADD R6, R6, -R2 ;  /* 0x800000020606a221 */ /* 0x000fc60000000000 */
[--C-:B------:R-:W-:Y:S01]  /*38d0*/  @P3 FADD R5, R5, R27.reuse ;  /* 0x0000001b05053221 */ /* 0x100fe20000000000 */
[----:B------:R-:W-:-:S03]  /*38e0*/  @!P3 FADD R6, R6, -R27 ;  /* 0x8000001b0606b221 */ /* 0x000fc60000000000 */
[--C-:B------:R-:W-:Y:S01]  /*38f0*/  @P4 FADD R5, R5, R8.reuse ;  /* 0x0000000805054221 */ /* 0x100fe20000000000 */
[----:B------:R-:W-:-:S07]  /*3900*/  @!P4 FADD R6, R6, -R8 ;  /* 0x800000080606c221 */ /* 0x000fce0000000000 */
.L_x_69:
[----:B------:R-:W-:Y:S05]  /*3910*/  BSYNC.RECONVERGENT B1 ;  /* 0x0000000000017941 */ /* 0x000fea0003800200 */
.L_x_68:
[----:B------:R-:W-:Y:S05]  /*3920*/  @!P5 BRA `(.L_x_67) ;  /* 0x000000000068d947 */ /* 0x000fea0003800000 */
[----:B------:R-:W-:Y:S02]  /*3930*/  ISETP.NE.AND P3, PT, R20, 0x1, PT ;  /* 0x000000011400780c */ /* 0x000fe40003f65270 */
[----:B------:R-:W-:-:S04]  /*3940*/  LOP3.LUT R0, R0, 0x1, RZ, 0xc0, !PT ;  /* 0x0000000100007812 */ /* 0x000fc800078ec0ff */
[----:B------:R-:W-:-:S07]  /*3950*/  ISETP.NE.U32.AND P1, PT, R0, 0x1, PT ;  /* 0x000000010000780c */ /* 0x000fce0003f25070 */
[----:B------:R-:W-:-:S05]  /*3960*/  @P3 IMAD.WIDE R10, R25, 0x4, R14 ;  /* 0x00000004190a3825 */ /* 0x000fca00078e020e */
[----:B------:R-:W2:Y:S04]  /*3970*/  @P3 LDG.E R2, desc[UR6][R10.64+0x4] ;  /* 0x000004060a023981 */ /* 0x000ea8000c1e1900 */
[----:B------:R-:W2:Y:S01]  /*3980*/  @P3 LDG.E R27, desc[UR6][R10.64] ;  /* 0x000000060a1b3981 */ /* 0x000ea2000c1e1900 */
[----:B------:R-:W-:-:S03]  /*3990*/  @P3 VIADD R25, R25, 0x2 ;  /* 0x0000000219193836 */ /* 0x000fc60000000000 */
[----:B------:R-:W3:Y:S01]  /*39a0*/  @P3 LDG.E R29, desc[UR6][R10.64+0x8] ;  /* 0x000008060a1d3981 */ /* 0x000ee2000c1e1900 */
[----:B------:R-:W-:-:S05]  /*39b0*/  @!P1 IMAD.WIDE R20, R25, 0x4, R14 ;  /* 0x0000000419149825 */ /* 0x000fca00078e020e */
[----:B------:R-:W4:Y:S04]  /*39c0*/  @!P1 LDG.E R0, desc[UR6][R20.64+0x4] ;  /* 0x0000040614009981 */ /* 0x000f28000c1e1900 */
[----:B------:R-:W4:Y:S01]  /*39d0*/  @!P1 LDG.E R25, desc[UR6][R20.64] ;  /* 0x0000000614199981 */ /* 0x000f22000c1e1900 */
[CC--:B--2---:R-:W-:Y:S02]  /*39e0*/  FSETP.GT.AND P5, PT, R2.reuse, R27.reuse, P3 ;  /* 0x0000001b0200720b */ /* 0x0c4fe40001fa4000 */
[C---:B------:R-:W-:Y:S01]  /*39f0*/  FSETP.GT.OR P6, PT, R2.reuse, R27, !P3 ;  /* 0x0000001b0200720b */ /* 0x040fe20005fc4400 */
[C---:B------:R-:W-:Y:S01]  /*3a00*/  @P3 FADD R27, R2.reuse, -R27 ;  /* 0x8000001b021b3221 */ /* 0x040fe20000000000 */
[CC--:B---3--:R-:W-:Y:S02]  /*3a10*/  FSETP.GT.AND P2, PT, R29.reuse, R2.reuse, P3 ;  /* 0x000000021d00720b */ /* 0x0c8fe40001f44000 */
[----:B------:R-:W-:Y:S01]  /*3a20*/  FSETP.GT.OR P4, PT, R29, R2, !P3 ;  /* 0x000000021d00720b */ /* 0x000fe20005f84400 */
[----:B------:R-:W-:-:S06]  /*3a30*/  @P3 FADD R2, -R2, R29 ;  /* 0x0000001d02023221 */ /* 0x000fcc0000000100 */
[--C-:B------:R-:W-:Y:S01]  /*3a40*/  @P5 FADD R5, R5, R27.reuse ;  /* 0x0000001b05055221 */ /* 0x100fe20000000000 */
[-C--:B----4-:R-:W-:Y:S01]  /*3a50*/  FSETP.GT.AND P5, PT, R0, R25.reuse, !P1 ;  /* 0x000000190000720b */ /* 0x090fe20004fa4000 */
[----:B------:R-:W-:Y:S01]  /*3a60*/  @!P6 FADD R6, R6, -R27 ;  /* 0x8000001b0606e221 */ /* 0x000fe20000000000 */
[C---:B------:R-:W-:Y:S01]  /*3a70*/  FSETP.GT.OR P6, PT, R0.reuse, R25, P1 ;  /* 0x000000190000720b */ /* 0x040fe20000fc4400 */
[--C-:B------:R-:W-:Y:S01]  /*3a80*/  @P2 FADD R5, R5, R2.reuse ;  /* 0x0000000205052221 */ /* 0x100fe20000000000 */
[----:B------:R-:W-:Y:S01]  /*3a90*/  @!P1 FADD R0, R0, -R25 ;  /* 0x8000001900009221 */ /* 0x000fe20000000000 */
[----:B------:R-:W-:-:S08]  /*3aa0*/  @!P4 FADD R6, R6, -R2 ;  /* 0x800000020606c221 */ /* 0x000fd00000000000 */
[--C-:B------:R-:W-:Y:S02]  /*3ab0*/  @P5 FADD R5, R5, R0.reuse ;  /* 0x0000000005055221 */ /* 0x100fe40000000000 */
[----:B------:R-:W-:-:S07]  /*3ac0*/  @!P6 FADD R6, R6, -R0 ;  /* 0x800000000606e221 */ /* 0x000fce0000000000 */
.L_x_67:
[----:B------:R-:W-:Y:S05]  /*3ad0*/  BSYNC.RECONVERGENT B0 ;  /* 0x0000000000007941 */ /* 0x000fea0003800200 */
.L_x_63:
[----:B------:R-:W2:Y:S02]  /*3ae0*/  LDG.E R10, desc[UR6][R18.64+0x4] ;  /* 0x00000406120a7981 */ /* 0x000ea4000c1e1900 */
[----:B--2---:R-:W-:Y:S01]  /*3af0*/  MOV R11, R10 ;  /* 0x0000000a000b7202 */ /* 0x004fe20000000f00 */
[----:B------:R-:W-:Y:S06]  /*3b00*/  @!P0 BRA `(.L_x_70) ;  /* 0x0000000400e48947 */ /* 0x000fec0003800000 */
[----:B------:R-:W-:Y:S01]  /*3b10*/  IADD3 R11, PT, PT, R4, 0x1, -R23 ;  /* 0x00000001040b7810 */ /* 0x000fe20007ffe817 */
[----:B------:R-:W-:Y:S03]  /*3b20*/  BSSY.RECONVERGENT B0, `(.L_x_71) ;  /* 0x000003e000007945 */ /* 0x000fe60003800200 */
[----:B------:R-:W-:-:S04]  /*3b30*/  VIMNMX R0, PT, PT, R11, R4, !PT ;  /* 0x000000040b007248 */ /* 0x000fc80007fe0100 */
[----:B------:R-:W-:-:S05]  /*3b40*/  IADD3 R11, PT, PT, R0, R23, RZ ;  /* 0x00000017000b7210 */ /* 0x000fca0007ffe0ff */
[C---:B------:R-:W-:Y:S01]  /*3b50*/  IMAD.IADD R0, R11.reuse, 0x1, -R4 ;  /* 0x000000010b007824 */ /* 0x040fe200078e0a04 */
[----:B------:R-:W-:-:S04]  /*3b60*/  IADD3 R11, PT, PT, -R11, R4, RZ ;  /* 0x000000040b0b7210 */ /* 0x000fc80007ffe1ff */
[----:B------:R-:W-:Y:S02]  /*3b70*/  ISETP.GT.U32.AND P1, PT, R11, -0x8, PT ;  /* 0xfffffff80b00780c */ /* 0x000fe40003f24070 */
[----:B------:R-:W-:Y:S02]  /*3b80*/  LOP3.LUT R25, R0, 0x7, RZ, 0xc0, !PT ;  /* 0x0000000700197812 */ /* 0x000fe400078ec0ff */
[----:B------:R-:W-:Y:S02]  /*3b90*/  MOV R11, R10 ;  /* 0x0000000a000b7202 */ /* 0x000fe40000000f00 */
[----:B------:R-:W-:-:S07]  /*3ba0*/  ISETP.NE.AND P0, PT, R25, RZ, PT ;  /* 0x000000ff1900720c */ /* 0x000fce0003f05270 */
[----:B------:R-:W-:Y:S06]  /*3bb0*/  @P1 BRA `(.L_x_72) ;  /* 0x0000000000d01947 */ /* 0x000fec0003800000 */
[----:B------:R-:W1:Y:S01]  /*3bc0*/  LDCU.64 UR4, c[0x0][0x380] ;  /* 0x00007000ff0477ac */ /* 0x000e620008000a00 */
[----:B------:R-:W-:Y:S01]  /*3bd0*/  LOP3.LUT R2, R0, 0xfffffff8, RZ, 0xc0, !PT ;  /* 0xfffffff800027812 */ /* 0x000fe200078ec0ff */
[----:B------:R-:W-:-:S03]  /*3be0*/  IMAD.MOV.U32 R11, RZ, RZ, R10 ;  /* 0x000000ffff0b7224 */ /* 0x000fc600078e000a */
[----:B------:R-:W-:Y:S02]  /*3bf0*/  IADD3 R2, PT, PT, -R2, RZ, RZ ;  /* 0x000000ff02027210 */ /* 0x000fe40007ffe1ff */
[----:B-1----:R-:W-:-:S04]  /*3c00*/  IADD3 R16, P1, PT, R16, UR4, RZ ;  /* 0x0000000410107c10 */ /* 0x002fc8000ff3e0ff */
[----:B------:R-:W-:-:S04]  /*3c10*/  IADD3 R16, P2, PT, R16, 0x10, RZ ;  /* 0x0000001010107810 */ /* 0x000fc80007f5e0ff */
[----:B------:R-:W-:-:S09]  /*3c20*/  IADD3.X R17, PT, PT, RZ, UR5, R17, P2, P1 ;  /* 0x00000005ff117c10 */ /* 0x000fd200097e2411 */
.L_x_73:
[----:B------:R-:W-:-:S05]  /*3c30*/  IMAD.WIDE R18, R7, 0x4, R16 ;  /* 0x0000000407127825 */ /* 0x000fca00078e0210 */
[----:B------:R-:W2:Y:S04]  /*3c40*/  LDG.E R26, desc[UR6][R18.64+-0xc] ;  /* 0xfffff406121a7981 */ /* 0x000ea8000c1e1900 */
[----:B------:R-:W3:Y:S04]  /*3c50*/  LDG.E R24, desc[UR6][R18.64+-0x8] ;  /* 0xfffff80612187981 */ /* 0x000ee8000c1e1900 */
[----:B------:R-:W4:Y:S04]  /*3c60*/  LDG.E R22, desc[UR6][R18.64+-0x4] ;  /* 0xfffffc0612167981 */ /* 0x000f28000c1e1900 */
[----:B------:R-:W4:Y:S04]  /*3c70*/  LDG.E R21, desc[UR6][R18.64] ;  /* 0x0000000612157981 */ /* 0x000f28000c1e1900 */
[----:B------:R-:W4:Y:S04]  /*3c80*/  LDG.E R20, desc[UR6][R18.64+0x4] ;  /* 0x0000040612147981 */ /* 0x000f28000c1e1900 */
[----:B0-----:R-:W4:Y:S01]  /*3c90*/  LDG.E R8, desc[UR6][R18.64+0x8] ;  /* 0x0000080612087981 */ /* 0x001f22000c1e1900 */
[----:B--2---:R-:W-:-:S02]  /*3ca0*/  FSETP.GT.AND P1, PT, R26, R10, PT ;  /* 0x0000000a1a00720b */ /* 0x004fc40003f24000 */
[CC--:B------:R-:W-:Y:S02]  /*3cb0*/  FSETP.GEU.AND P2, PT, R26.reuse, R11.reuse, PT ;  /* 0x0000000b1a00720b */ /* 0x0c0fe40003f4e000 */
[C---:B------:R-:W-:Y:S02]  /*3cc0*/  FSEL R27, R26.reuse, R10, P1 ;  /* 0x0000000a1a1b7208 */ /* 0x040fe40000800000 */
[----:B------:R-:W2:Y:S01]  /*3cd0*/  LDG.E R10, desc[UR6][R18.64+0xc] ;  /* 0x00000c06120a7981 */ /* 0x000ea2000c1e1900 */
[----:B------:R-:W-:-:S03]  /*3ce0*/  FSEL R29, R26, R11, !P2 ;  /* 0x0000000b1a1d7208 */ /* 0x000fc60005000000 */
[----:B------:R0:W2:Y:S01]  /*3cf0*/  LDG.E R11, desc[UR6][R18.64+0x10] ;  /* 0x00001006120b7981 */ /* 0x0000a2000c1e1900 */
[C---:B---3--:R-:W-:Y:S02]  /*3d00*/  FSETP.GT.AND P1, PT, R24.reuse, R27, PT ;  /* 0x0000001b1800720b */ /* 0x048fe40003f24000 */
[C---:B------:R-:W-:Y:S02]  /*3d10*/  FSETP.GEU.AND P2, PT, R24.reuse, R29, PT ;  /* 0x0000001d1800720b */ /* 0x040fe40003f4e000 */
[C---:B------:R-:W-:Y:S02]  /*3d20*/  FSEL R27, R24.reuse, R27, P1 ;  /* 0x0000001b181b7208 */ /* 0x040fe40000800000 */
[----:B------:R-:W-:Y:S02]  /*3d30*/  FSEL R29, R24, R29, !P2 ;  /* 0x0000001d181d7208 */ /* 0x000fe40005000000 */
[C---:B----4-:R-:W-:Y:S02]  /*3d40*/  FSETP.GT.AND P1, PT, R22.reuse, R27, PT ;  /* 0x0000001b1600720b */ /* 0x050fe40003f24000 */
[----:B------:R-:W-:-:S02]  /*3d50*/  FSETP.GEU.AND P2, PT, R22, R29, PT ;  /* 0x0000001d1600720b */ /* 0x000fc40003f4e000 */
[C---:B------:R-:W-:Y:S02]  /*3d60*/  FSEL R24, R22.reuse, R27, P1 ;  /* 0x0000001b16187208 */ /* 0x040fe40000800000 */
[----:B------:R-:W-:Y:S02]  /*3d70*/  FSEL R22, R22, R29, !P2 ;  /* 0x0000001d16167208 */ /* 0x000fe40005000000 */
[C---:B------:R-:W-:Y:S02]  /*3d80*/  FSETP.GT.AND P1, PT, R21.reuse, R24, PT ;  /* 0x000000181500720b */ /* 0x040fe40003f24000 */
[C---:B------:R-:W-:Y:S02]  /*3d90*/  FSETP.GEU.AND P2, PT, R21.reuse, R22, PT ;  /* 0x000000161500720b */ /* 0x040fe40003f4e000 */
[C---:B0-----:R-:W-:Y:S02]  /*3da0*/  FSEL R19, R21.reuse, R24, P1 ;  /* 0x0000001815137208 */ /* 0x041fe40000800000 */
[----:B------:R-:W-:-:S02]  /*3db0*/  FSEL R21, R21, R22, !P2 ;  /* 0x0000001615157208 */ /* 0x000fc40005000000 */
[C---:B------:R-:W-:Y:S02]  /*3dc0*/  FSETP.GT.AND P1, PT, R20.reuse, R19, PT ;  /* 0x000000131400720b */ /* 0x040fe40003f24000 */
[C---:B------:R-:W-:Y:S02]  /*3dd0*/  FSETP.GEU.AND P2, PT, R20.reuse, R21, PT ;  /* 0x000000151400720b */ /* 0x040fe40003f4e000 */
[C---:B------:R-:W-:Y:S02]  /*3de0*/  FSEL R19, R20.reuse, R19, P1 ;  /* 0x0000001314137208 */ /* 0x040fe40000800000 */
[----:B------:R-:W-:Y:S02]  /*3df0*/  FSEL R21, R20, R21, !P2 ;  /* 0x0000001514157208 */ /* 0x000fe40005000000 */
[C---:B------:R-:W-:Y:S02]  /*3e00*/  FSETP.GT.AND P1, PT, R8.reuse, R19, PT ;  /* 0x000000130800720b */ /* 0x040fe40003f24000 */
[----:B------:R-:W-:-:S02]  /*3e10*/  FSETP.GEU.AND P2, PT, R8, R21, PT ;  /* 0x000000150800720b */ /* 0x000fc40003f4e000 */
[----:B------:R-:W-:Y:S02]  /*3e20*/  IADD3 R2, PT, PT, R2, 0x8, RZ ;  /* 0x0000000802027810 */ /* 0x000fe40007ffe0ff */
[C---:B------:R-:W-:Y:S02]  /*3e30*/  FSEL R19, R8.reuse, R19, P1 ;  /* 0x0000001308137208 */ /* 0x040fe40000800000 */
[----:B------:R-:W-:Y:S02]  /*3e40*/  FSEL R21, R8, R21, !P2 ;  /* 0x0000001508157208 */ /* 0x000fe40005000000 */
[----:B------:R-:W-:Y:S01]  /*3e50*/  ISETP.NE.AND P3, PT, R2, RZ, PT ;  /* 0x000000ff0200720c */ /* 0x000fe20003f65270 */
[----:B------:R-:W-:Y:S01]  /*3e60*/  VIADD R7, R7, 0x8 ;  /* 0x0000000807077836 */ /* 0x000fe20000000000 */
[C---:B--2---:R-:W-:Y:S02]  /*3e70*/  FSETP.GT.AND P1, PT, R10.reuse, R19, PT ;  /* 0x000000130a00720b */ /* 0x044fe40003f24000 */
[----:B------:R-:W-:-:S02]  /*3e80*/  FSETP.GEU.AND P2, PT, R10, R21, PT ;  /* 0x000000150a00720b */ /* 0x000fc40003f4e000 */
[C---:B------:R-:W-:Y:S02]  /*3e90*/  FSEL R8, R10.reuse, R19, P1 ;  /* 0x000000130a087208 */ /* 0x040fe40000800000 */
[----:B------:R-:W-:Y:S02]  /*3ea0*/  FSEL R18, R10, R21, !P2 ;  /* 0x000000150a127208 */ /* 0x000fe40005000000 */
[C---:B------:R-:W-:Y:S02]  /*3eb0*/  FSETP.GT.AND P1, PT, R11.reuse, R8, PT ;  /* 0x000000080b00720b */ /* 0x040fe40003f24000 */
[C---:B------:R-:W-:Y:S02]  /*3ec0*/  FSETP.GEU.AND P2, PT, R11.reuse, R18, PT ;  /* 0x000000120b00720b */ /* 0x040fe40003f4e000 */
[C---:B------:R-:W-:Y:S02]  /*3ed0*/  FSEL R10, R11.reuse, R8, P1 ;  /* 0x000000080b0a7208 */ /* 0x040fe40000800000 */
[----:B------:R-:W-:Y:S01]  /*3ee0*/  FSEL R11, R11, R18, !P2 ;  /* 0x000000120b0b7208 */ /* 0x000fe20005000000 */
[----:B------:R-:W-:Y:S08]  /*3ef0*/  @P3 BRA `(.L_x_73) ;  /* 0xfffffffc004c3947 */ /* 0x000ff0000383ffff */
.L_x_72:
[----:B------:R-:W-:Y:S05]  /*3f00*/  BSYNC.RECONVERGENT B0 ;  /* 0x0000000000007941 */ /* 0x000fea0003800200 */
.L_x_71:
        /* <DEDUP_REMOVED lines=11> */
[----:B------:R-:W4:Y:S01]  /*3fc0*/  LDG.E R25, desc[UR6][R16.64+0x10] ;  /* 0x0000100610197981 */ /* 0x000f22000c1e1900 */
[----:B------:R-:W-:-:S02]  /*3fd0*/  IADD3 R7, PT, PT, R7, 0x4, RZ ;  /* 0x0000000407077810 */ /* 0x000fc40007ffe0ff */
[----:B--2---:R-:W-:-:S04]  /*3fe0*/  FSETP.GEU.AND P1, PT, R2, R11, PT ;  /* 0x0000000b0200720b */ /* 0x004fc80003f2e000 */
[C---:B0-----:R-:W-:Y:S02]  /*3ff0*/  FSEL R8, R2.reuse, R11, !P1 ;  /* 0x0000000b02087208 */ /* 0x041fe40004800000 */
[C---:B------:R-:W-:Y:S02]  /*4000*/  FSETP.GT.AND P1, PT, R2.reuse, R10, PT ;  /* 0x0000000a0200720b */ /* 0x040fe40003f24000 */
[C---:B---3--:R-:W-:Y:S02]  /*4010*/  FSETP.GEU.AND P2, PT, R19.reuse, R8, PT ;  /* 0x000000081300720b */ /* 0x048fe40003f4e000 */
[----:B------:R-:W-:Y:S02]  /*4020*/  FSEL R2, R2, R10, P1 ;  /* 0x0000000a02027208 */ /* 0x000fe40000800000 */
[C---:B------:R-:W-:Y:S02]  /*4030*/  FSEL R8, R19.reuse, R8, !P2 ;  /* 0x0000000813087208 */ /* 0x040fe40005000000 */
[----:B------:R-:W-:-:S02]  /*4040*/  FSETP.GT.AND P1, PT, R19, R2, PT ;  /* 0x000000021300720b */ /* 0x000fc40003f24000 */
[----:B----4-:R-:W-:Y:S02]  /*4050*/  FSETP.GEU.AND P2, PT, R21, R8, PT ;  /* 0x000000081500720b */ /* 0x010fe40003f4e000 */
[----:B------:R-:W-:Y:S02]  /*4060*/  FSEL R2, R19, R2, P1 ;  /* 0x0000000213027208 */ /* 0x000fe40000800000 */
[C---:B------:R-:W-:Y:S02]  /*4070*/  FSEL R11, R21.reuse, R8, !P2 ;  /* 0x00000008150b7208 */ /* 0x040fe40005000000 */
[-C--:B------:R-:W-:Y:S02]  /*4080*/  FSETP.GT.AND P1, PT, R21, R2.reuse, PT ;  /* 0x000000021500720b */ /* 0x080fe40003f24000 */
[----:B------:R-:W-:Y:S02]  /*4090*/  FSETP.GEU.AND P2, PT, R25, R11, PT ;  /* 0x0000000b1900720b */ /* 0x000fe40003f4e000 */
[----:B------:R-:W-:-:S04]  /*40a0*/  FSEL R2, R21, R2, P1 ;  /* 0x0000000215027208 */ /* 0x000fc80000800000 */
[----:B------:R-:W-:-:S04]  /*40b0*/  FSETP.GT.AND P1, PT, R25, R2, PT ;  /* 0x000000021900720b */ /* 0x000fc80003f24000 */
[----:B------:R-:W-:-:S03]  /*40c0*/  FSEL R10, R25, R2, P1 ;  /* 0x00000002190a7208 */ /* 0x000fc60000800000 */
[----:B------:R-:W-:-:S07]  /*40d0*/  @!P2 MOV R11, R25 ;  /* 0x00000019000ba202 */ /* 0x000fce0000000f00 */
.L_x_76:
[----:B------:R-:W-:Y:S05]  /*40e0*/  BSYNC.RECONVERGENT B1 ;  /* 0x0000000000017941 */ /* 0x000fea0003800200 */
.L_x_75:
[----:B------:R-:W-:Y:S05]  /*40f0*/  @!P0 BRA `(.L_x_74) ;  /* 0x0000000000648947 */ /* 0x000fea0003800000 */
[----:B------:R-:W-:Y:S01]  /*4100*/  ISETP.NE.AND P0, PT, R18, 0x1, PT ;  /* 0x000000011200780c */ /* 0x000fe20003f05270 */
[----:B------:R-:W-:Y:S01]  /*4110*/  BSSY.RECONVERGENT B1, `(.L_x_77) ;  /* 0x0000010000017945 */ /* 0x000fe20003800200 */
[----:B------:R-:W-:-:S04]  /*4120*/  LOP3.LUT R0, R0, 0x1, RZ, 0xc0, !PT ;  /* 0x0000000100007812 */ /* 0x000fc800078ec0ff */
[----:B------:R-:W-:-:S07]  /*4130*/  ISETP.NE.U32.AND P2, PT, R0, 0x1, PT ;  /* 0x000000010000780c */ /* 0x000fce0003f45070 */
[----:B------:R-:W-:Y:S06]  /*4140*/  @!P0 BRA `(.L_x_78) ;  /* 0x0000000000308947 */ /* 0x000fec0003800000 */
[----:B------:R-:W-:-:S05]  /*4150*/  IMAD.WIDE R16, R7, 0x4, R14 ;  /* 0x0000000407107825 */ /* 0x000fca00078e020e */
[----:B------:R-:W2:Y:S04]  /*4160*/  LDG.E R0, desc[UR6][R16.64+0x4] ;  /* 0x0000040610007981 */ /* 0x000ea8000c1e1900 */
[----:B------:R-:W3:Y:S01]  /*4170*/  LDG.E R19, desc[UR6][R16.64+0x8] ;  /* 0x0000080610137981 */ /* 0x000ee2000c1e1900 */
[----:B------:R-:W-:Y:S01]  /*4180*/  VIADD R7, R7, 0x2 ;  /* 0x0000000207077836 */ /* 0x000fe20000000000 */
[----:B--2---:R-:W-:-:S04]  /*4190*/  FSETP.GEU.AND P0, PT, R0, R11, PT ;  /* 0x0000000b0000720b */ /* 0x004fc80003f0e000 */
[C---:B------:R-:W-:Y:S02]  /*41a0*/  FSEL R11, R0.reuse, R11, !P0 ;  /* 0x0000000b000b7208 */ /* 0x040fe40004000000 */
[CC--:B------:R-:W-:Y:S02]  /*41b0*/  FSETP.GT.AND P0, PT, R0.reuse, R10.reuse, PT ;  /* 0x0000000a0000720b */ /* 0x0c0fe40003f04000 */
[----:B---3--:R-:W-:Y:S02]  /*41c0*/  FSETP.GEU.AND P1, PT, R19, R11, PT ;  /* 0x0000000b1300720b */ /* 0x008fe40003f2e000 */
[----:B------:R-:W-:-:S04]  /*41d0*/  FSEL R0, R0, R10, P0 ;  /* 0x0000000a00007208 */ /* 0x000fc80000000000 */
[----:B------:R-:W-:-:S04]  /*41e0*/  FSETP.GT.AND P0, PT, R19, R0, PT ;  /* 0x000000001300720b */ /* 0x000fc80003f04000 */
[----:B------:R-:W-:-:S03]  /*41f0*/  FSEL R10, R19, R0, P0 ;  /* 0x00000000130a7208 */ /* 0x000fc60000000000 */
[----:B------:R-:W-:-:S07]  /*4200*/  @!P1 MOV R11, R19 ;  /* 0x00000013000b9202 */ /* 0x000fce0000000f00 */
.L_x_78:
[----:B------:R-:W-:Y:S05]  /*4210*/  BSYNC.RECONVERGENT B1 ;  /* 0x0000000000017941 */ /* 0x000fea0003800200 */
.L_x_77:
[----:B------:R-:W-:Y:S05]  /*4220*/  @P2 BRA `(.L_x_74) ;  /* 0x0000000000182947 */ /* 0x000fea0003800000 */
[----:B------:R-:W-:-:S06]  /*4230*/  IMAD.WIDE R16, R7, 0x4, R14 ;  /* 0x0000000407107825 */ /* 0x000fcc00078e020e */
[----:B------:R-:W2:Y:S02]  /*4240*/  LDG.E R17, desc[UR6][R16.64+0x4] ;  /* 0x0000040610117981 */ /* 0x000ea4000c1e1900 */
[C---:B--2---:R-:W-:Y:S02]  /*4250*/  FSETP.GEU.AND P1, PT, R17.reuse, R11, PT ;  /* 0x0000000b1100720b */ /* 0x044fe40003f2e000 */
[----:B------:R-:W-:-:S04]  /*4260*/  FSETP.GT.AND P0, PT, R17, R10, PT ;  /* 0x0000000a1100720b */ /* 0x000fc80003f04000 */
[----:B------:R-:W-:-:S07]  /*4270*/  FSEL R10, R17, R10, P0 ;  /* 0x0000000a110a7208 */ /* 0x000fce0000000000 */
[----:B------:R-:W-:-:S07]  /*4280*/  @!P1 MOV R11, R17 ;  /* 0x00000011000b9202 */ /* 0x000fce0000000f00 */
.L_x_74:
[----:B------:R-:W-:Y:S05]  /*4290*/  BSYNC.RECONVERGENT B0 ;  /* 0x0000000000007941 */ /* 0x000fea0003800200 */
.L_x_70:
[C---:B------:R-:W-:Y:S01]  /*42a0*/  IMAD.WIDE.U32 R14, R4.reuse, 0x4, R14 ;  /* 0x00000004040e7825 */ /* 0x040fe200078e000e */
[----:B------:R-:W1:Y:S04]  /*42b0*/  LDCU UR4, c[0x0][0x39c] ;  /* 0x00007380ff0477ac */ /* 0x000e680008000800 */
[----:B------:R-:W2:Y:S01]  /*42c0*/  LDG.E R7, desc[UR6][R14.64] ;  /* 0x000000060e077981 */ /* 0x000ea2000c1e1900 */
[----:B------:R-:W-:Y:S01]  /*42d0*/  I2FP.F32.S32 R2, R23 ;  /* 0x0000001700027245 */ /* 0x000fe20000201400 */
[----:B------:R-:W-:Y:S03]  /*42e0*/  BSSY.RECONVERGENT B2, `(.L_x_79) ;  /* 0x0000010000027945 */ /* 0x000fe60003800200 */
[----:B------:R-:W3:Y:S08]  /*42f0*/  MUFU.RCP R17, R2 ;  /* 0x0000000200117308 */ /* 0x000ef00000001000 */
[----:B------:R-:W4:Y:S01]  /*4300*/  FCHK P0, R3, R2 ;  /* 0x0000000203007302 */ /* 0x000f220000000000 */
[----:B-1----:R-:W-:-:S04]  /*4310*/  IMAD R19, R4, UR4, RZ ;  /* 0x0000000404137c24 */ /* 0x002fc8000f8e02ff */
[----:B------:R-:W-:-:S04]  /*4320*/  IMAD.WIDE R12, R19, 0x4, R12 ;  /* 0x00000004130c7825 */ /* 0x000fc800078e020c */
[----:B---3--:R-:W-:-:S04]  /*4330*/  FFMA R0, -R2, R17, 1 ;  /* 0x3f80000002007423 */ /* 0x008fc80000000111 */
[----:B------:R-:W-:-:S04]  /*4340*/  FFMA R0, R17, R0, R17 ;  /* 0x0000000011007223 */ /* 0x000fc80000000011 */
[----:B------:R-:W-:-:S04]  /*4350*/  FFMA R17, R0, R3, RZ ;  /* 0x0000000300117223 */ /* 0x000fc800000000ff */
[----:B------:R-:W-:-:S04]  /*4360*/  FFMA R4, -R2, R17, R3 ;  /* 0x0000001102047223 */ /* 0x000fc80000000103 */
[----:B------:R-:W-:Y:S01]  /*4370*/  FFMA R0, R0, R4, R17 ;  /* 0x0000000400007223 */ /* 0x000fe20000000011 */
[----:B--2---:R1:W-:Y:S01]  /*4380*/  STG.E desc[UR6][R12.64], R7 ;  /* 0x000000070c007986 */ /* 0x0043e2000c101906 */
[----:B----4-:R-:W-:Y:S05]  /*4390*/  @!P0 BRA `(.L_x_80) ;  /* 0x0000000000108947 */ /* 0x010fea0003800000 */
[----:B------:R-:W-:Y:S01]  /*43a0*/  IMAD.MOV.U32 R0, RZ, RZ, R3 ;  /* 0x000000ffff007224 */ /* 0x000fe200078e0003 */
[----:B------:R-:W-:Y:S02]  /*43b0*/  MOV R3, R2 ;  /* 0x0000000200037202 */ /* 0x000fe40000000f00 */
[----:B------:R-:W-:-:S07]  /*43c0*/  MOV R2, 0x43e0 ;  /* 0x000043e000027802 */ /* 0x000fce0000000f00 */
[----:B01---5:R-:W-:Y:S05]  /*43d0*/  CALL.REL.NOINC `($__internal_0_$__cuda_sm3x_div_rn_noftz_f32_slowpath) ;  /* 0x0000000400087944 */ /* 0x023fea0003c00000 */
.L_x_80:
[----:B------:R-:W-:Y:S05]  /*43e0*/  BSYNC.RECONVERGENT B2 ;  /* 0x0000000000027941 */ /* 0x000fea0003800200 */
.L_x_79:
[----:B------:R2:W-:Y:S01]  /*43f0*/  STG.E desc[UR6][R12.64+0x4], R0 ;  /* 0x000004000c007986 */ /* 0x0005e2000c101906 */
[----:B------:R-:W-:Y:S01]  /*4400*/  FSETP.NEU.AND P0, PT, R6, RZ, PT ;  /* 0x000000ff0600720b */ /* 0x000fe20003f0d000 */
[----:B------:R-:W-:Y:S01]  /*4410*/  BSSY.RECONVERGENT B2, `(.L_x_81) ;  /* 0x0000024000027945 */ /* 0x000fe20003800200 */
[----:B------:R-:W-:Y:S01]  /*4420*/  HFMA2 R3, -RZ, RZ, 3.390625, 0 ;  /* 0x42c80000ff037431 */ /* 0x000fe200000001ff */
[----:B-----5:R2:W-:Y:S10]  /*4430*/  STG.E desc[UR6][R12.64+0x8], R9 ;  /* 0x000008090c007986 */ /* 0x0205f4000c101906 */
[----:B------:R-:W-:Y:S05]  /*4440*/  @!P0 BRA `(.L_x_82) ;  /* 0x0000000000808947 */ /* 0x000fea0003800000 */
[----:B------:R-:W2:Y:S01]  /*4450*/  MUFU.RCP R3, R6 ;  /* 0x0000000600037308 */ /* 0x000ea20000001000 */
[----:B------:R-:W-:Y:S07]  /*4460*/  BSSY.RECONVERGENT B3, `(.L_x_83) ;  /* 0x000000c000037945 */ /* 0x000fee0003800200 */
[----:B------:R-:W3:Y:S01]  /*4470*/  FCHK P0, R5, R6 ;  /* 0x0000000605007302 */ /* 0x000ee20000000000 */
[----:B--2---:R-:W-:-:S04]  /*4480*/  FFMA R0, R3, -R6, 1 ;  /* 0x3f80000003007423 */ /* 0x004fc80000000806 */
[----:B------:R-:W-:-:S04]  /*4490*/  FFMA R0, R3, R0, R3 ;  /* 0x0000000003007223 */ /* 0x000fc80000000003 */
[----:B------:R-:W-:-:S04]  /*44a0*/  FFMA R2, R0, R5, RZ ;  /* 0x0000000500027223 */ /* 0x000fc800000000ff */
[----:B------:R-:W-:-:S04]  /*44b0*/  FFMA R3, R2, -R6, R5 ;  /* 0x8000000602037223 */ /* 0x000fc80000000005 */
[----:B------:R-:W-:Y:S01]  /*44c0*/  FFMA R0, R0, R3, R2 ;  /* 0x0000000300007223 */ /* 0x000fe20000000002 */
[----:B---3--:R-:W-:Y:S06]  /*44d0*/  @!P0 BRA `(.L_x_84) ;  /* 0x0000000000108947 */ /* 0x008fec0003800000 */
[----:B------:R-:W-:Y:S01]  /*44e0*/  IMAD.MOV.U32 R0, RZ, RZ, R5 ;  /* 0x000000ffff007224 */ /* 0x000fe200078e0005 */
[----:B------:R-:W-:Y:S02]  /*44f0*/  MOV R3, R6 ;  /* 0x0000000600037202 */ /* 0x000fe40000000f00 */
[----:B------:R-:W-:-:S07]  /*4500*/  MOV R2, 0x4520 ;  /* 0x0000452000027802 */ /* 0x000fce0000000f00 */
[----:B01----:R-:W-:Y:S05]  /*4510*/  CALL.REL.NOINC `($__internal_0_$__cuda_sm3x_div_rn_noftz_f32_slowpath) ;  /* 0x0000000000b87944 */ /* 0x003fea0003c00000 */
.L_x_84:
[----:B------:R-:W-:Y:S05]  /*4520*/  BSYNC.RECONVERGENT B3 ;  /* 0x0000000000037941 */ /* 0x000fea0003800200 */
.L_x_83:
[----:B------:R-:W-:Y:S01]  /*4530*/  FADD R4, R0, 1 ;  /* 0x3f80000000047421 */ /* 0x000fe20000000000 */
[----:B------:R-:W-:Y:S01]  /*4540*/  UMOV UR4, 0x42c80000 ;  /* 0x42c8000000047882 */ /* 0x000fe20000000000 */
[----:B------:R-:W-:Y:S01]  /*4550*/  BSSY.RECONVERGENT B3, `(.L_x_85) ;  /* 0x000000e000037945 */ /* 0x000fe20003800200 */
[----:B------:R-:W-:Y:S01]  /*4560*/  MOV R5, UR4 ;  /* 0x0000000400057c02 */ /* 0x000fe20008000f00 */
[----:B------:R-:W2:Y:S08]  /*4570*/  MUFU.RCP R0, R4 ;  /* 0x0000000400007308 */ /* 0x000eb00000001000 */
[----:B------:R-:W3:Y:S01]  /*4580*/  FCHK P0, R5, R4 ;  /* 0x0000000405007302 */ /* 0x000ee20000000000 */
[----:B--2---:R-:W-:-:S04]  /*4590*/  FFMA R3, -R4, R0, 1 ;  /* 0x3f80000004037423 */ /* 0x004fc80000000100 */
[----:B------:R-:W-:-:S04]  /*45a0*/  FFMA R0, R0, R3, R0 ;  /* 0x0000000300007223 */ /* 0x000fc80000000000 */
[----:B------:R-:W-:-:S04]  /*45b0*/  FFMA R3, R0, 100, RZ ;  /* 0x42c8000000037823 */ /* 0x000fc800000000ff */
[----:B------:R-:W-:-:S04]  /*45c0*/  FFMA R2, -R4, R3, 100 ;  /* 0x42c8000004027423 */ /* 0x000fc80000000103 */
[----:B------:R-:W-:Y:S01]  /*45d0*/  FFMA R0, R0, R2, R3 ;  /* 0x0000000200007223 */ /* 0x000fe20000000003 */
[----:B---3--:R-:W-:Y:S06]  /*45e0*/  @!P0 BRA `(.L_x_86) ;  /* 0x0000000000108947 */ /* 0x008fec0003800000 */
[----:B------:R-:W-:Y:S02]  /*45f0*/  HFMA2 R0, -RZ, RZ, 3.390625, 0 ;  /* 0x42c80000ff007431 */ /* 0x000fe400000001ff */
[----:B------:R-:W-:Y:S01]  /*4600*/  IMAD.MOV.U32 R3, RZ, RZ, R4 ;  /* 0x000000ffff037224 */ /* 0x000fe200078e0004 */
[----:B------:R-:W-:-:S07]  /*4610*/  MOV R2, 0x4630 ;  /* 0x0000463000027802 */ /* 0x000fce0000000f00 */
[----:B01----:R-:W-:Y:S05]  /*4620*/  CALL.REL.NOINC `($__internal_0_$__cuda_sm3x_div_rn_noftz_f32_slowpath) ;  /* 0x0000000000747944 */ /* 0x003fea0003c00000 */
.L_x_86:
[----:B------:R-:W-:Y:S05]  /*4630*/  BSYNC.RECONVERGENT B3 ;  /* 0x0000000000037941 */ /* 0x000fea0003800200 */
.L_x_85:
[----:B------:R-:W-:-:S07]  /*4640*/  FADD R3, -R0, 100 ;  /* 0x42c8000000037421 */ /* 0x000fce0000000100 */
.L_x_82:
[----:B------:R-:W-:Y:S05]  /*4650*/  BSYNC.RECONVERGENT B2 ;  /* 0x0000000000027941 */ /* 0x000fea0003800200 */
.L_x_81:
[----:B------:R3:W-:Y:S01]  /*4660*/  STG.E desc[UR6][R12.64+0xc], R3 ;  /* 0x00000c030c007986 */ /* 0x0007e2000c101906 */
[----:B------:R-:W-:Y:S01]  /*4670*/  FSETP.NEU.AND P0, PT, R10, R11, PT ;  /* 0x0000000b0a00720b */ /* 0x000fe20003f0d000 */
[----:B------:R-:W-:Y:S01]  /*4680*/  BSSY.RECONVERGENT B2, `(.L_x_87) ;  /* 0x0000015000027945 */ /* 0x000fe20003800200 */
[----:B------:R-:W-:-:S11]  /*4690*/  MOV R5, 0x42480000 ;  /* 0x4248000000057802 */ /* 0x000fd60000000f00 */
[----:B---3--:R-:W-:Y:S05]  /*46a0*/  @!P0 BRA `(.L_x_88) ;  /* 0x0000000000488947 */ /* 0x008fea0003800000 */
[----:B------:R-:W2:Y:S01]  /*46b0*/  LDG.E R14, desc[UR6][R14.64] ;  /* 0x000000060e0e7981 */ /* 0x000ea2000c1e1900 */
[----:B-1----:R-:W-:Y:S01]  /*46c0*/  FADD R7, -R11, R10 ;  /* 0x0000000a0b077221 */ /* 0x002fe20000000100 */
[----:B------:R-:W-:Y:S03]  /*46d0*/  BSSY.RECONVERGENT B3, `(.L_x_88) ;  /* 0x000000f000037945 */ /* 0x000fe60003800200 */
[----:B------:R-:W1:Y:S02]  /*46e0*/  MUFU.RCP R2, R7 ;  /* 0x0000000700027308 */ /* 0x000e640000001000 */
[----:B-1----:R-:W-:-:S04]  /*46f0*/  FFMA R3, -R7, R2, 1 ;  /* 0x3f80000007037423 */ /* 0x002fc80000000102 */
[----:B------:R-:W-:Y:S01]  /*4700*/  FFMA R3, R2, R3, R2 ;  /* 0x0000000302037223 */ /* 0x000fe20000000002 */
[----:B--2---:R-:W-:-:S04]  /*4710*/  FADD R0, R14, -R11 ;  /* 0x8000000b0e007221 */ /* 0x004fc80000000000 */
[----:B------:R-:W-:-:S04]  /*4720*/  FMUL R0, R0, 100 ;  /* 0x42c8000000007820 */ /* 0x000fc80000400000 */
[----:B------:R-:W1:Y:S01]  /*4730*/  FCHK P0, R0, R7 ;  /* 0x0000000700007302 */ /* 0x000e620000000000 */
[----:B------:R-:W-:-:S04]  /*4740*/  FFMA R2, R0, R3, RZ ;  /* 0x0000000300027223 */ /* 0x000fc800000000ff */
[----:B------:R-:W-:-:S04]  /*4750*/  FFMA R4, -R7, R2, R0 ;  /* 0x0000000207047223 */ /* 0x000fc80000000100 */
[----:B------:R-:W-:Y:S01]  /*4760*/  FFMA R5, R3, R4, R2 ;  /* 0x0000000403057223 */ /* 0x000fe20000000002 */
[----:B-1----:R-:W-:Y:S06]  /*4770*/  @!P0 BRA `(.L_x_89) ;  /* 0x0000000000108947 */ /* 0x002fec0003800000 */
[----:B------:R-:W-:Y:S01]  /*4780*/  IMAD.MOV.U32 R3, RZ, RZ, R7 ;  /* 0x000000ffff037224 */ /* 0x000fe200078e0007 */
[----:B------:R-:W-:-:S07]  /*4790*/  MOV R2, 0x47b0 ;  /* 0x000047b000027802 */ /* 0x000fce0000000f00 */
[----:B0-----:R-:W-:Y:S05]  /*47a0*/  CALL.REL.NOINC `($__internal_0_$__cuda_sm3x_div_rn_noftz_f32_slowpath) ;  /* 0x0000000000147944 */ /* 0x001fea0003c00000 */
[----:B------:R-:W-:-:S07]  /*47b0*/  MOV R5, R0 ;  /* 0x0000000000057202 */ /* 0x000fce0000000f00 */
.L_x_89:
[----:B------:R-:W-:Y:S05]  /*47c0*/  BSYNC.RECONVERGENT B3 ;  /* 0x0000000000037941 */ /* 0x000fea0003800200 */
.L_x_88:
[----:B------:R-:W-:Y:S05]  /*47d0*/  BSYNC.RECONVERGENT B2 ;  /* 0x0000000000027941 */ /* 0x000fea0003800200 */
.L_x_87:
[----:B------:R-:W-:Y:S01]  /*47e0*/  STG.E desc[UR6][R12.64+0x10], R5 ;  /* 0x000010050c007986 */ /* 0x000fe2000c101906 */
[----:B------:R-:W-:Y:S05]  /*47f0*/  EXIT ;  /* 0x000000000000794d */ /* 0x000fea0003800000 */
        .weak           $__internal_0_$__cuda_sm3x_div_rn_noftz_f32_slowpath
        .type           $__internal_0_$__cuda_sm3x_div_rn_noftz_f32_slowpath,@function
        .size           $__internal_0_$__cuda_sm3x_div_rn_noftz_f32_slowpath,(.L_x_102 - $__internal_0_$__cuda_sm3x_div_rn_noftz_f32_slowpath)
$__internal_0_$__cuda_sm3x_div_rn_noftz_f32_slowpath:
[----:B------:R-:W-:Y:S01]  /*4800*/  SHF.R.U32.HI R7, RZ, 0x17, R3 ;  /* 0x00000017ff077819 */ /* 0x000fe20000011603 */
[----:B------:R-:W-:Y:S01]  /*4810*/  BSSY.RECONVERGENT B0, `(.L_x_90) ;  /* 0x0000062000007945 */ /* 0x000fe20003800200 */
[----:B------:R-:W-:Y:S02]  /*4820*/  SHF.R.U32.HI R21, RZ, 0x17, R0 ;  /* 0x00000017ff157819 */ /* 0x000fe40000011600 */
[----:B------:R-:W-:Y:S02]  /*4830*/  LOP3.LUT R7, R7, 0xff, RZ, 0xc0, !PT ;  /* 0x000000ff07077812 */ /* 0x000fe400078ec0ff */
[----:B------:R-:W-:Y:S02]  /*4840*/  LOP3.LUT R21, R21, 0xff, RZ, 0xc0, !PT ;  /* 0x000000ff15157812 */ /* 0x000fe400078ec0ff */
[----:B------:R-:W-:-:S03]  /*4850*/  IADD3 R22, PT, PT, R7, -0x1, RZ ;  /* 0xffffffff07167810 */ /* 0x000fc60007ffe0ff */
[----:B------:R-:W-:Y:S01]  /*4860*/  VIADD R23, R21, 0xffffffff ;  /* 0xffffffff15177836 */ /* 0x000fe20000000000 */
[----:B------:R-:W-:-:S04]  /*4870*/  ISETP.GT.U32.AND P0, PT, R22, 0xfd, PT ;  /* 0x000000fd1600780c */ /* 0x000fc80003f04070 */
[----:B------:R-:W-:-:S13]  /*4880*/  ISETP.GT.U32.OR P0, PT, R23, 0xfd, P0 ;  /* 0x000000fd1700780c */ /* 0x000fda0000704470 */
[----:B------:R-:W-:Y:S01]  /*4890*/  @!P0 MOV R8, RZ ;  /* 0x000000ff00088202 */ /* 0x000fe20000000f00 */
[----:B------:R-:W-:Y:S06]  /*48a0*/  @!P0 BRA `(.L_x_91) ;  /* 0x00000000005c8947 */ /* 0x000fec0003800000 */
[----:B------:R-:W-:Y:S02]  /*48b0*/  FSETP.GTU.FTZ.AND P0, PT, |R0|, +INF , PT ;  /* 0x7f8000000000780b */ /* 0x000fe40003f1c200 */
[----:B------:R-:W-:-:S04]  /*48c0*/  FSETP.GTU.FTZ.AND P1, PT, |R3|, +INF , PT ;  /* 0x7f8000000300780b */ /* 0x000fc80003f3c200 */
[----:B------:R-:W-:-:S13]  /*48d0*/  PLOP3.LUT P0, PT, P0, P1, PT, 0xf8, 0x8f ;  /* 0x00000000008f781c */ /* 0x000fda0000703f70 */
[----:B------:R-:W-:Y:S05]  /*48e0*/  @P0 BRA `(.L_x_92) ;  /* 0x00000004004c0947 */ /* 0x000fea0003800000 */
[----:B------:R-:W-:-:S13]  /*48f0*/  LOP3.LUT P0, RZ, R3, 0x7fffffff, R0, 0xc8, !PT ;  /* 0x7fffffff03ff7812 */ /* 0x000fda000780c800 */
[----:B------:R-:W-:Y:S05]  /*4900*/  @!P0 BRA `(.L_x_93) ;  /* 0x00000004003c8947 */ /* 0x000fea0003800000 */
[C---:B------:R-:W-:Y:S02]  /*4910*/  FSETP.NEU.FTZ.AND P0, PT, |R0|.reuse, +INF , PT ;  /* 0x7f8000000000780b */ /* 0x040fe40003f1d200 */
[----:B------:R-:W-:Y:S02]  /*4920*/  FSETP.NEU.FTZ.AND P2, PT, |R3|, +INF , PT ;  /* 0x7f8000000300780b */ /* 0x000fe40003f5d200 */
[----:B------:R-:W-:-:S11]  /*4930*/  FSETP.NEU.FTZ.AND P1, PT, |R0|, +INF , PT ;  /* 0x7f8000000000780b */ /* 0x000fd60003f3d200 */
[----:B------:R-:W-:Y:S05]  /*4940*/  @!P2 BRA !P0, `(.L_x_93) ;  /* 0x00000004002ca947 */ /* 0x000fea0004000000 */
[----:B------:R-:W-:-:S04]  /*4950*/  LOP3.LUT P0, RZ, R0, 0x7fffffff, RZ, 0xc0, !PT ;  /* 0x7fffffff00ff7812 */ /* 0x000fc8000780c0ff */
[----:B------:R-:W-:-:S13]  /*4960*/  PLOP3.LUT P0, PT, P2, P0, PT, 0x2f, 0xf2 ;  /* 0x0000000000f2781c */ /* 0x000fda0001700577 */
[----:B------:R-:W-:Y:S05]  /*4970*/  @P0 BRA `(.L_x_94) ;  /* 0x0000000400180947 */ /* 0x000fea0003800000 */
[----:B------:R-:W-:-:S04]  /*4980*/  LOP3.LUT P0, RZ, R3, 0x7fffffff, RZ, 0xc0, !PT ;  /* 0x7fffffff03ff7812 */ /* 0x000fc8000780c0ff */
[----:B------:R-:W-:-:S13]  /*4990*/  PLOP3.LUT P0, PT, P1, P0, PT, 0x2f, 0xf2 ;  /* 0x0000000000f2781c */ /* 0x000fda0000f00577 */
[----:B------:R-:W-:Y:S05]  /*49a0*/  @P0 BRA `(.L_x_95) ;  /* 0x0000000400000947 */ /* 0x000fea0003800000 */
[----:B------:R-:W-:Y:S02]  /*49b0*/  ISETP.GE.AND P0, PT, R23, RZ, PT ;  /* 0x000000ff1700720c */ /* 0x000fe40003f06270 */
[----:B------:R-:W-:-:S11]  /*49c0*/  ISETP.GE.AND P1, PT, R22, RZ, PT ;  /* 0x000000ff1600720c */ /* 0x000fd60003f26270 */
[----:B------:R-:W-:Y:S01]  /*49d0*/  @P0 MOV R8, RZ ;  /* 0x000000ff00080202 */ /* 0x000fe20000000f00 */
[----:B------:R-:W-:Y:S02]  /*49e0*/  @!P0 IMAD.MOV.U32 R8, RZ, RZ, -0x40 ;  /* 0xffffffc0ff088424 */ /* 0x000fe400078e00ff */
[----:B------:R-:W-:Y:S01]  /*49f0*/  @!P0 FFMA R0, R0, 1.84467440737095516160e+19, RZ ;  /* 0x5f80000000008823 */ /* 0x000fe200000000ff */
[----:B------:R-:W-:Y:S02]  /*4a00*/  @!P1 FFMA R3, R3, 1.84467440737095516160e+19, RZ ;  /* 0x5f80000003039823 */ /* 0x000fe400000000ff */
[----:B------:R-:W-:-:S07]  /*4a10*/  @!P1 IADD3 R8, PT, PT, R8, 0x40, RZ ;  /* 0x0000004008089810 */ /* 0x000fce0007ffe0ff */
.L_x_91:
[----:B------:R-:W-:Y:S01]  /*4a20*/  LEA R22, R7, 0xc0800000, 0x17 ;  /* 0xc080000007167811 */ /* 0x000fe200078eb8ff */
[----:B------:R-:W-:Y:S01]  /*4a30*/  VIADD R21, R21, 0xffffff81 ;  /* 0xffffff8115157836 */ /* 0x000fe20000000000 */
[----:B------:R-:W-:Y:S02]  /*4a40*/  BSSY.RECONVERGENT B1, `(.L_x_96) ;  /* 0x0000035000017945 */ /* 0x000fe40003800200 */
[----:B------:R-:W-:Y:S01]  /*4a50*/  IADD3 R25, PT, PT, -R22, R3, RZ ;  /* 0x0000000316197210 */ /* 0x000fe20007ffe1ff */
[C---:B------:R-:W-:Y:S01]  /*4a60*/  IMAD R0, R21.reuse, -0x800000, R0 ;  /* 0xff80000015007824 */ /* 0x040fe200078e0200 */
[----:B------:R-:W-:Y:S02]  /*4a70*/  IADD3 R21, PT, PT, R21, 0x7f, -R7 ;  /* 0x0000007f15157810 */ /* 0x000fe40007ffe807 */
[----:B------:R-:W0:Y:S01]  /*4a80*/  MUFU.RCP R3, R25 ;  /* 0x0000001900037308 */ /* 0x000e220000001000 */
[----:B------:R-:W-:Y:S01]  /*4a90*/  FADD.FTZ R23, -R25, -RZ ;  /* 0x800000ff19177221 */ /* 0x000fe20000010100 */
[----:B------:R-:W-:-:S03]  /*4aa0*/  IADD3 R21, PT, PT, R21, R8, RZ ;  /* 0x0000000815157210 */ /* 0x000fc60007ffe0ff */
[----:B0-----:R-:W-:-:S04]  /*4ab0*/  FFMA R22, R3, R23, 1 ;  /* 0x3f80000003167423 */ /* 0x001fc80000000017 */
[----:B------:R-:W-:-:S04]  /*4ac0*/  FFMA R3, R3, R22, R3 ;  /* 0x0000001603037223 */ /* 0x000fc80000000003 */
[----:B------:R-:W-:-:S04]  /*4ad0*/  FFMA R22, R0, R3, RZ ;  /* 0x0000000300167223 */ /* 0x000fc800000000ff */
[----:B------:R-:W-:-:S04]  /*4ae0*/  FFMA R24, R23, R22, R0 ;  /* 0x0000001617187223 */ /* 0x000fc80000000000 */
[----:B------:R-:W-:-:S04]  /*4af0*/  FFMA R24, R3, R24, R22 ;  /* 0x0000001803187223 */ /* 0x000fc80000000016 */
[----:B------:R-:W-:-:S04]  /*4b00*/  FFMA R23, R23, R24, R0 ;  /* 0x0000001817177223 */ /* 0x000fc80000000000 */
[----:B------:R-:W-:-:S05]  /*4b10*/  FFMA R0, R3, R23, R24 ;  /* 0x0000001703007223 */ /* 0x000fca0000000018 */
[----:B------:R-:W-:-:S04]  /*4b20*/  SHF.R.U32.HI R7, RZ, 0x17, R0 ;  /* 0x00000017ff077819 */ /* 0x000fc80000011600 */
[----:B------:R-:W-:-:S04]  /*4b30*/  LOP3.LUT R8, R7, 0xff, RZ, 0xc0, !PT ;  /* 0x000000ff07087812 */ /* 0x000fc800078ec0ff */
[----:B------:R-:W-:-:S05]  /*4b40*/  IADD3 R7, PT, PT, R8, R21, RZ ;  /* 0x0000001508077210 */ /* 0x000fca0007ffe0ff */
[----:B------:R-:W-:-:S05]  /*4b50*/  VIADD R8, R7, 0xffffffff ;  /* 0xffffffff07087836 */ /* 0x000fca0000000000 */
[----:B------:R-:W-:-:S13]  /*4b60*/  ISETP.GE.U32.AND P0, PT, R8, 0xfe, PT ;  /* 0x000000fe0800780c */ /* 0x000fda0003f06070 */
[----:B------:R-:W-:Y:S05]  /*4b70*/  @!P0 BRA `(.L_x_97) ;  /* 0x0000000000808947 */ /* 0x000fea0003800000 */
[----:B------:R-:W-:-:S13]  /*4b80*/  ISETP.GT.AND P0, PT, R7, 0xfe, PT ;  /* 0x000000fe0700780c */ /* 0x000fda0003f04270 */
[----:B------:R-:W-:Y:S05]  /*4b90*/  @P0 BRA `(.L_x_98) ;  /* 0x00000000006c0947 */ /* 0x000fea0003800000 */
[----:B------:R-:W-:-:S13]  /*4ba0*/  ISETP.GE.AND P0, PT, R7, 0x1, PT ;  /* 0x000000010700780c */ /* 0x000fda0003f06270 */
[----:B------:R-:W-:Y:S05]  /*4bb0*/  @P0 BRA `(.L_x_99) ;  /* 0x0000000000740947 */ /* 0x000fea0003800000 */
[----:B------:R-:W-:Y:S02]  /*4bc0*/  ISETP.GE.AND P0, PT, R7, -0x18, PT ;  /* 0xffffffe80700780c */ /* 0x000fe40003f06270 */
[----:B------:R-:W-:-:S11]  /*4bd0*/  LOP3.LUT R0, R0, 0x80000000, RZ, 0xc0, !PT ;  /* 0x8000000000007812 */ /* 0x000fd600078ec0ff */
[----:B------:R-:W-:Y:S05]  /*4be0*/  @!P0 BRA `(.L_x_99) ;  /* 0x0000000000688947 */ /* 0x000fea0003800000 */
[CCC-:B------:R-:W-:Y:S01]  /*4bf0*/  FFMA.RZ R8, R3.reuse, R23.reuse, R24.reuse ;  /* 0x0000001703087223 */ /* 0x1c0fe2000000c018 */
[CCC-:B------:R-:W-:Y:S01]  /*4c00*/  FFMA.RP R21, R3.reuse, R23.reuse, R24.reuse ;  /* 0x0000001703157223 */ /* 0x1c0fe20000008018 */
[----:B------:R-:W-:Y:S01]  /*4c10*/  FFMA.RM R24, R3, R23, R24 ;  /* 0x0000001703187223 */ /* 0x000fe20000004018 */
[C---:B------:R-:W-:Y:S02]  /*4c20*/  IADD3 R3, PT, PT, R7.reuse, 0x20, RZ ;  /* 0x0000002007037810 */ /* 0x040fe40007ffe0ff */
[----:B------:R-:W-:Y:S02]  /*4c30*/  LOP3.LUT R8, R8, 0x7fffff, RZ, 0xc0, !PT ;  /* 0x007fffff08087812 */ /* 0x000fe400078ec0ff */
[C---:B------:R-:W-:Y:S02]  /*4c40*/  ISETP.NE.AND P2, PT, R7.reuse, RZ, PT ;  /* 0x000000ff0700720c */ /* 0x040fe40003f45270 */
[----:B------:R-:W-:Y:S02]  /*4c50*/  LOP3.LUT R8, R8, 0x800000, RZ, 0xfc, !PT ;  /* 0x0080000008087812 */ /* 0x000fe400078efcff */
[----:B------:R-:W-:-:S02]  /*4c60*/  ISETP.NE.AND P1, PT, R7, RZ, PT ;  /* 0x000000ff0700720c */ /* 0x000fc40003f25270 */
[----:B------:R-:W-:Y:S02]  /*4c70*/  IADD3 R7, PT, PT, -R7, RZ, RZ ;  /* 0x000000ff07077210 */ /* 0x000fe40007ffe1ff */
[----:B------:R-:W-:Y:S02]  /*4c80*/  SHF.L.U32 R3, R8, R3, RZ ;  /* 0x0000000308037219 */ /* 0x000fe400000006ff */
[----:B------:R-:W-:Y:S02]  /*4c90*/  FSETP.NEU.FTZ.AND P0, PT, R21, R24, PT ;  /* 0x000000181500720b */ /* 0x000fe40003f1d000 */
[----:B------:R-:W-:Y:S02]  /*4ca0*/  SEL R7, R7, RZ, P2 ;  /* 0x000000ff07077207 */ /* 0x000fe40001000000 */
[----:B------:R-:W-:Y:S02]  /*4cb0*/  ISETP.NE.AND P1, PT, R3, RZ, P1 ;  /* 0x000000ff0300720c */ /* 0x000fe40000f25270 */
[----:B------:R-:W-:-:S02]  /*4cc0*/  SHF.R.U32.HI R8, RZ, R7, R8 ;  /* 0x00000007ff087219 */ /* 0x000fc40000011608 */
[----:B------:R-:W-:Y:S02]  /*4cd0*/  PLOP3.LUT P0, PT, P0, P1, PT, 0xf8, 0x8f ;  /* 0x00000000008f781c */ /* 0x000fe40000703f70 */
[----:B------:R-:W-:Y:S02]  /*4ce0*/  SHF.R.U32.HI R7, RZ, 0x1, R8 ;  /* 0x00000001ff077819 */ /* 0x000fe40000011608 */
[----:B------:R-:W-:-:S04]  /*4cf0*/  SEL R22, RZ, 0x1, !P0 ;  /* 0x00000001ff167807 */ /* 0x000fc80004000000 */
[----:B------:R-:W-:-:S04]  /*4d00*/  LOP3.LUT R3, R22, 0x1, R7, 0xf8, !PT ;  /* 0x0000000116037812 */ /* 0x000fc800078ef807 */
[----:B------:R-:W-:-:S05]  /*4d10*/  LOP3.LUT R8, R3, R8, RZ, 0xc0, !PT ;  /* 0x0000000803087212 */ /* 0x000fca00078ec0ff */
[----:B------:R-:W-:-:S05]  /*4d20*/  IMAD.IADD R7, R7, 0x1, R8 ;  /* 0x0000000107077824 */ /* 0x000fca00078e0208 */
[----:B------:R-:W-:Y:S01]  /*4d30*/  LOP3.LUT R0, R7, R0, RZ, 0xfc, !PT ;  /* 0x0000000007007212 */ /* 0x000fe200078efcff */
[----:B------:R-:W-:Y:S06]  /*4d40*/  BRA `(.L_x_99) ;  /* 0x0000000000107947 */ /* 0x000fec0003800000 */
.L_x_98:
[----:B------:R-:W-:-:S04]  /*4d50*/  LOP3.LUT R0, R0, 0x80000000, RZ, 0xc0, !PT ;  /* 0x8000000000007812 */ /* 0x000fc800078ec0ff */
[----:B------:R-:W-:Y:S01]  /*4d60*/  LOP3.LUT R0, R0, 0x7f800000, RZ, 0xfc, !PT ;  /* 0x7f80000000007812 */ /* 0x000fe200078efcff */
[----:B------:R-:W-:Y:S06]  /*4d70*/  BRA `(.L_x_99) ;  /* 0x0000000000047947 */ /* 0x000fec0003800000 */
.L_x_97:
[----:B------:R-:W-:-:S07]  /*4d80*/  LEA R0, R21, R0, 0x17 ;  /* 0x0000000015007211 */ /* 0x000fce00078eb8ff */
.L_x_99:
[----:B------:R-:W-:Y:S05]  /*4d90*/  BSYNC.RECONVERGENT B1 ;  /* 0x0000000000017941 */ /* 0x000fea0003800200 */
.L_x_96:
[----:B------:R-:W-:Y:S05]  /*4da0*/  BRA `(.L_x_100) ;  /* 0x0000000000207947 */ /* 0x000fea0003800000 */
.L_x_95:
[----:B------:R-:W-:-:S04]  /*4db0*/  LOP3.LUT R0, R3, 0x80000000, R0, 0x48, !PT ;  /* 0x8000000003007812 */ /* 0x000fc800078e4800 */
[----:B------:R-:W-:Y:S01]  /*4dc0*/  LOP3.LUT R0, R0, 0x7f800000, RZ, 0xfc, !PT ;  /* 0x7f80000000007812 */ /* 0x000fe200078efcff */
[----:B------:R-:W-:Y:S06]  /*4dd0*/  BRA `(.L_x_100) ;  /* 0x0000000000147947 */ /* 0x000fec0003800000 */
.L_x_94:
[----:B------:R-:W-:Y:S01]  /*4de0*/  LOP3.LUT R0, R3, 0x80000000, R0, 0x48, !PT ;  /* 0x8000000003007812 */ /* 0x000fe200078e4800 */
[----:B------:R-:W-:Y:S06]  /*4df0*/  BRA `(.L_x_100) ;  /* 0x00000000000c7947 */ /* 0x000fec0003800000 */
.L_x_93:
[----:B------:R-:W0:Y:S01]  /*4e00*/  MUFU.RSQ R0, -QNAN ;  /* 0xffc0000000007908 */ /* 0x000e220000001400 */
[----:B------:R-:W-:Y:S05]  /*4e10*/  BRA `(.L_x_100) ;  /* 0x0000000000047947 */ /* 0x000fea0003800000 */
.L_x_92:
[----:B------:R-:W-:-:S07]  /*4e20*/  FADD.FTZ R0, R0, R3 ;  /* 0x0000000300007221 */ /* 0x000fce0000010000 */
.L_x_100:
[----:B------:R-:W-:Y:S05]  /*4e30*/  BSYNC.RECONVERGENT B0 ;  /* 0x0000000000007941 */ /* 0x000fea0003800200 */
.L_x_90:
[----:B------:R-:W-:-:S04]  /*4e40*/  HFMA2 R3, -RZ, RZ, 0, 0 ;  /* 0x00000000ff037431 */ /* 0x000fc800000001ff */
[----:B0-----:R-:W-:Y:S05]  /*4e50*/  RET.REL.NODEC R2 `(_Z21indicadores_kernel_2DPfPiS_iii) ;  /* 0xffffffb002687950 */ /* 0x001fea0003c3ffff */
.L_x_101:
[----:B------:R-:W-:-:S00]  /*4e60*/  BRA `(.L_x_101) ;  /* 0xfffffffc00fc7947 */ /* 0x000fc0000383ffff */
[----:B------:R-:W-:-:S00]  /*4e70*/  NOP ;  /* 0x0000000000007918 */ /* 0x000fc00000000000 */
        /* <DEDUP_REMOVED lines=8> */
.L_x_102:


//--------------------- .nv.shared.reserved.0     --------------------------
	.section	.nv.shared.reserved.0,"aw",@nobits
	.weak		__nv_reservedSMEM_offset_0_alias
	.size		__nv_reservedSMEM_offset_0_alias, 0, 64
	.other		__nv_reservedSMEM_offset_0_alias,@"STO_CUDA_RESERVED_SHARED STV_DEFAULT"
__nv_reservedSMEM_offset_0_alias:
	.zero		0
	.zero		64


//--------------------- .nv.constant0._Z21indicadores_kernel_2DPfPiS_iii --------------------------
	.section	.nv.constant0._Z21indicadores_kernel_2DPfPiS_iii,"a",@progbits
	.sectionflags	@""
	.align	4
.nv.constant0._Z21indicadores_kernel_2DPfPiS_iii:
	.zero		932


//--------------------- SYMBOLS --------------------------

	.type		.nv.reservedSmem.offset0,@object
	.size		.nv.reservedSmem.offset0,0x4
